	.target	sm_100a

	.elftype	@"ET_EXEC"


//--------------------- .note.nv.tkinfo           --------------------------
	.section	.note.nv.tkinfo,"",@"SHT_NOTE"
	.sectionflags	@"SHF_NOTE_NV_TKINFO"
	.tkinfo
        /*0018*/ 	.word	0x00000002
        /*0030*/ 	.string	""
        /*0030*/ 	.string	"ptxas"
        /*0030*/ 	.string	"Cuda compilation tools, release 13.0, V13.0.88"
        /*0030*/ 	.string	"Build cuda_13.0.r13.0/compiler.36424714_0"
        /*0030*/ 	.string	"-arch sm_100a -m 64 "



//--------------------- .note.nv.cuinfo           --------------------------
	.section	.note.nv.cuinfo,"",@"SHT_NOTE"
	.sectionflags	@"SHF_NOTE_NV_CUINFO"
        /*0018*/ 	.short	0x0002
        /*001a*/ 	.short	0x0064
        /*001c*/ 	.short	0x0082
	.zero		2


//--------------------- .nv.info                  --------------------------
	.section	.nv.info,"",@"SHT_CUDA_INFO"
	.align	4


	//----- nvinfo : EIATTR_REGCOUNT
	.align		4
        /*0000*/ 	.byte	0x04, 0x2f
        /*0002*/ 	.short	(.L_20 - .L_19)
	.align		4
.L_19:
        /*0004*/ 	.word	index@(_ZN7cutlass13device_kernelINS_4gemm6kernel13GemmUniversalIN4cute5tupleIJiiiiEEENS1_10collective13CollectiveMmaINS1_35MainloopSm100TmaUmmaWarpSpecializedILi16ELi2ELi4ENS5_IJNS4_1CILi2EEENSA_ILi1EEESC_EEEEENS5_IJNSA_ILi128EEENSA_ILi256EEENSA_ILi64EEEEEENS_12float_e4m3_tENS5_IJlSC_lEEESJ_SK_NS4_8TiledMMAINS4_8MMA_AtomIJNS4_10MMA_TraitsINS4_25SM100_MMA_F8F6F4_2x1SM_SSEJSJ_SJ_fSF_SG_NS4_17integral_constantINS4_4UMMA5MajorELSR_0EEESS_NSP_INSQ_7ScaleInELST_0EEESU_EEEEEENS4_6LayoutINS5_IJSC_SC_SC_EEENS5_IJNSA_ILi0EEESZ_SZ_EEEEENS5_IJNS4_10UnderscoreES12_S12_EEEEENS4_18SM100_TMA_2SM_LOADENS4_14ComposedLayoutINS4_7SwizzleILi2ELi4ELi3EEENS4_18smem_ptr_flag_bitsILi8EEENSX_INS5_IJNSA_ILi8EEESH_EEENS5_IJSH_SC_EEEEEEEvNS4_8identityES15_S1F_vS1G_EENS_8epilogue10collective18CollectiveEpilogueINS1I_23Sm100TmaWarpSpecializedILi4ELi2ELi32ELb0ELb0EEEJNS5_IJSH_SG_SH_EEENS5_IJNSX_ISH_SC_EENSX_INS5_IJNSA_ILi32EEESB_EEENS5_IJSC_SF_EEEEEEEESJ_SK_SJ_SK_NS1I_6fusion15FusionCallbacksIS1M_NS1U_17LinearCombinationISJ_fSJ_fLNS_15FloatRoundStyleE2EEES1N_S1T_JEEENS4_5SM1004TMEM4LOAD26SM100_TMEM_LOAD_32dp32b32xENS4_13SM90_TMA_LOADENS16_INS17_ILi1ELi4ELi3EEES1A_NSX_INS5_IJS1B_S1P_EEENS5_IJS1P_SC_EEEEEEENS4_39AutoVectorizingCopyWithAssumedAlignmentILi128EEENS4_14SM90_TMA_STOREES29_S2B_S2B_EEEvvEEEEvNT_6ParamsE)
        /*0008*/ 	.word	0x00000078


	//----- nvinfo : EIATTR_FRAME_SIZE
	.align		4
.L_20:
        /*000c*/ 	.byte	0x04, 0x11
        /*000e*/ 	.short	(.L_22 - .L_21)
	.align		4
.L_21:
        /*0010*/ 	.word	index@($__internal_2_$__cuda_sm10x_tcgen05_guardrail_trap_unallocated_columns_being_dealloced)
        /*0014*/ 	.word	0x00000000


	//----- nvinfo : EIATTR_FRAME_SIZE
	.align		4
.L_22:
        /*0018*/ 	.byte	0x04, 0x11
        /*001a*/ 	.short	(.L_24 - .L_23)
	.align		4
.L_23:
        /*001c*/ 	.word	index@($__internal_1_$__cuda_sm10x_tcgen05_guardrail_trap_phase_invalid_during_alloc)
        /*0020*/ 	.word	0x00000000


	//----- nvinfo : EIATTR_FRAME_SIZE
	.align		4
.L_24:
        /*0024*/ 	.byte	0x04, 0x11
        /*0026*/ 	.short	(.L_26 - .L_25)
	.align		4
.L_25:
        /*0028*/ 	.word	index@($__internal_0_$__cuda_sm10x_tcgen05_guardrail_trap_col_being_dealloced_not_returned_by_alloc)
        /*002c*/ 	.word	0x00000000


	//----- nvinfo : EIATTR_FRAME_SIZE
	.align		4
.L_26:
        /*0030*/ 	.byte	0x04, 0x11
        /*0032*/ 	.short	(.L_28 - .L_27)
	.align		4
.L_27:
        /*0034*/ 	.word	index@(_ZN7cutlass13device_kernelINS_4gemm6kernel13GemmUniversalIN4cute5tupleIJiiiiEEENS1_10collective13CollectiveMmaINS1_35MainloopSm100TmaUmmaWarpSpecializedILi16ELi2ELi4ENS5_IJNS4_1CILi2EEENSA_ILi1EEESC_EEEEENS5_IJNSA_ILi128EEENSA_ILi256EEENSA_ILi64EEEEEENS_12float_e4m3_tENS5_IJlSC_lEEESJ_SK_NS4_8TiledMMAINS4_8MMA_AtomIJNS4_10MMA_TraitsINS4_25SM100_MMA_F8F6F4_2x1SM_SSEJSJ_SJ_fSF_SG_NS4_17integral_constantINS4_4UMMA5MajorELSR_0EEESS_NSP_INSQ_7ScaleInELST_0EEESU_EEEEEENS4_6LayoutINS5_IJSC_SC_SC_EEENS5_IJNSA_ILi0EEESZ_SZ_EEEEENS5_IJNS4_10UnderscoreES12_S12_EEEEENS4_18SM100_TMA_2SM_LOADENS4_14ComposedLayoutINS4_7SwizzleILi2ELi4ELi3EEENS4_18smem_ptr_flag_bitsILi8EEENSX_INS5_IJNSA_ILi8EEESH_EEENS5_IJSH_SC_EEEEEEEvNS4_8identityES15_S1F_vS1G_EENS_8epilogue10collective18CollectiveEpilogueINS1I_23Sm100TmaWarpSpecializedILi4ELi2ELi32ELb0ELb0EEEJNS5_IJSH_SG_SH_EEENS5_IJNSX_ISH_SC_EENSX_INS5_IJNSA_ILi32EEESB_EEENS5_IJSC_SF_EEEEEEEESJ_SK_SJ_SK_NS1I_6fusion15FusionCallbacksIS1M_NS1U_17LinearCombinationISJ_fSJ_fLNS_15FloatRoundStyleE2EEES1N_S1T_JEEENS4_5SM1004TMEM4LOAD26SM100_TMEM_LOAD_32dp32b32xENS4_13SM90_TMA_LOADENS16_INS17_ILi1ELi4ELi3EEES1A_NSX_INS5_IJS1B_S1P_EEENS5_IJS1P_SC_EEEEEEENS4_39AutoVectorizingCopyWithAssumedAlignmentILi128EEENS4_14SM90_TMA_STOREES29_S2B_S2B_EEEvvEEEEvNT_6ParamsE)
        /*0038*/ 	.word	0x00000000


	//----- nvinfo : EIATTR_MIN_STACK_SIZE
	.align		4
.L_28:
        /*003c*/ 	.byte	0x04, 0x12
        /*003e*/ 	.short	(.L_30 - .L_29)
	.align		4
.L_29:
        /*0040*/ 	.word	index@(_ZN7cutlass13device_kernelINS_4gemm6kernel13GemmUniversalIN4cute5tupleIJiiiiEEENS1_10collective13CollectiveMmaINS1_35MainloopSm100TmaUmmaWarpSpecializedILi16ELi2ELi4ENS5_IJNS4_1CILi2EEENSA_ILi1EEESC_EEEEENS5_IJNSA_ILi128EEENSA_ILi256EEENSA_ILi64EEEEEENS_12float_e4m3_tENS5_IJlSC_lEEESJ_SK_NS4_8TiledMMAINS4_8MMA_AtomIJNS4_10MMA_TraitsINS4_25SM100_MMA_F8F6F4_2x1SM_SSEJSJ_SJ_fSF_SG_NS4_17integral_constantINS4_4UMMA5MajorELSR_0EEESS_NSP_INSQ_7ScaleInELST_0EEESU_EEEEEENS4_6LayoutINS5_IJSC_SC_SC_EEENS5_IJNSA_ILi0EEESZ_SZ_EEEEENS5_IJNS4_10UnderscoreES12_S12_EEEEENS4_18SM100_TMA_2SM_LOADENS4_14ComposedLayoutINS4_7SwizzleILi2ELi4ELi3EEENS4_18smem_ptr_flag_bitsILi8EEENSX_INS5_IJNSA_ILi8EEESH_EEENS5_IJSH_SC_EEEEEEEvNS4_8identityES15_S1F_vS1G_EENS_8epilogue10collective18CollectiveEpilogueINS1I_23Sm100TmaWarpSpecializedILi4ELi2ELi32ELb0ELb0EEEJNS5_IJSH_SG_SH_EEENS5_IJNSX_ISH_SC_EENSX_INS5_IJNSA_ILi32EEESB_EEENS5_IJSC_SF_EEEEEEEESJ_SK_SJ_SK_NS1I_6fusion15FusionCallbacksIS1M_NS1U_17LinearCombinationISJ_fSJ_fLNS_15FloatRoundStyleE2EEES1N_S1T_JEEENS4_5SM1004TMEM4LOAD26SM100_TMEM_LOAD_32dp32b32xENS4_13SM90_TMA_LOADENS16_INS17_ILi1ELi4ELi3EEES1A_NSX_INS5_IJS1B_S1P_EEENS5_IJS1P_SC_EEEEEEENS4_39AutoVectorizingCopyWithAssumedAlignmentILi128EEENS4_14SM90_TMA_STOREES29_S2B_S2B_EEEvvEEEEvNT_6ParamsE)
        /*0044*/ 	.word	0x00000000
.L_30:


//--------------------- .nv.compat                --------------------------
	.section	.nv.compat,"",@"SHT_CUDA_COMPAT_INFO"
	.align	4
        /*0000*/ 	.byte	0x02, 0x09, 0x01, 0x00, 0x02, 0x02, 0x02, 0x00, 0x02, 0x05, 0x05, 0x00, 0x03, 0x07, 0x01, 0x01
        /*0010*/ 	.byte	0x02, 0x03, 0x01, 0x00, 0x02, 0x06, 0x01, 0x00, 0x04, 0x0b, 0x08, 0x00, 0x09, 0x00, 0x00, 0x00
        /*0020*/ 	.byte	0x00, 0x00, 0x00, 0x00


//--------------------- .nv.info._ZN7cutlass13device_kernelINS_4gemm6kernel13GemmUniversalIN4cute5tupleIJiiiiEEENS1_10collective13CollectiveMmaINS1_35MainloopSm100TmaUmmaWarpSpecializedILi16ELi2ELi4ENS5_IJNS4_1CILi2EEENSA_ILi1EEESC_EEEEENS5_IJNSA_ILi128EEENSA_ILi256EEENSA_ILi64EEEEEENS_12float_e4m3_tENS5_IJlSC_lEEESJ_SK_NS4_8TiledMMAINS4_8MMA_AtomIJNS4_10MMA_TraitsINS4_25SM100_MMA_F8F6F4_2x1SM_SSEJSJ_SJ_fSF_SG_NS4_17integral_constantINS4_4UMMA5MajorELSR_0EEESS_NSP_INSQ_7ScaleInELST_0EEESU_EEEEEENS4_6LayoutINS5_IJSC_SC_SC_EEENS5_IJNSA_ILi0EEESZ_SZ_EEEEENS5_IJNS4_10UnderscoreES12_S12_EEEEENS4_18SM100_TMA_2SM_LOADENS4_14ComposedLayoutINS4_7SwizzleILi2ELi4ELi3EEENS4_18smem_ptr_flag_bitsILi8EEENSX_INS5_IJNSA_ILi8EEESH_EEENS5_IJSH_SC_EEEEEEEvNS4_8identityES15_S1F_vS1G_EENS_8epilogue10collective18CollectiveEpilogueINS1I_23Sm100TmaWarpSpecializedILi4ELi2ELi32ELb0ELb0EEEJNS5_IJSH_SG_SH_EEENS5_IJNSX_ISH_SC_EENSX_INS5_IJNSA_ILi32EEESB_EEENS5_IJSC_SF_EEEEEEEESJ_SK_SJ_SK_NS1I_6fusion15FusionCallbacksIS1M_NS1U_17LinearCombinationISJ_fSJ_fLNS_15FloatRoundStyleE2EEES1N_S1T_JEEENS4_5SM1004TMEM4LOAD26SM100_TMEM_LOAD_32dp32b32xENS4_13SM90_TMA_LOADENS16_INS17_ILi1ELi4ELi3EEES1A_NSX_INS5_IJS1B_S1P_EEENS5_IJS1P_SC_EEEEEEENS4_39AutoVectorizingCopyWithAssumedAlignmentILi128EEENS4_14SM90_TMA_STOREES29_S2B_S2B_EEEvvEEEEvNT_6ParamsE --------------------------
	.section	.nv.info._ZN7cutlass13device_kernelINS_4gemm6kernel13GemmUniversalIN4cute5tupleIJiiiiEEENS1_10collective13CollectiveMmaINS1_35MainloopSm100TmaUmmaWarpSpecializedILi16ELi2ELi4ENS5_IJNS4_1CILi2EEENSA_ILi1EEESC_EEEEENS5_IJNSA_ILi128EEENSA_ILi256EEENSA_ILi64EEEEEENS_12float_e4m3_tENS5_IJlSC_lEEESJ_SK_NS4_8TiledMMAINS4_8MMA_AtomIJNS4_10MMA_TraitsINS4_25SM100_MMA_F8F6F4_2x1SM_SSEJSJ_SJ_fSF_SG_NS4_17integral_constantINS4_4UMMA5MajorELSR_0EEESS_NSP_INSQ_7ScaleInELST_0EEESU_EEEEEENS4_6LayoutINS5_IJSC_SC_SC_EEENS5_IJNSA_ILi0EEESZ_SZ_EEEEENS5_IJNS4_10UnderscoreES12_S12_EEEEENS4_18SM100_TMA_2SM_LOADENS4_14ComposedLayoutINS4_7SwizzleILi2ELi4ELi3EEENS4_18smem_ptr_flag_bitsILi8EEENSX_INS5_IJNSA_ILi8EEESH_EEENS5_IJSH_SC_EEEEEEEvNS4_8identityES15_S1F_vS1G_EENS_8epilogue10collective18CollectiveEpilogueINS1I_23Sm100TmaWarpSpecializedILi4ELi2ELi32ELb0ELb0EEEJNS5_IJSH_SG_SH_EEENS5_IJNSX_ISH_SC_EENSX_INS5_IJNSA_ILi32EEESB_EEENS5_IJSC_SF_EEEEEEEESJ_SK_SJ_SK_NS1I_6fusion15FusionCallbacksIS1M_NS1U_17LinearCombinationISJ_fSJ_fLNS_15FloatRoundStyleE2EEES1N_S1T_JEEENS4_5SM1004TMEM4LOAD26SM100_TMEM_LOAD_32dp32b32xENS4_13SM90_TMA_LOADENS16_INS17_ILi1ELi4ELi3EEES1A_NSX_INS5_IJS1B_S1P_EEENS5_IJS1P_SC_EEEEEEENS4_39AutoVectorizingCopyWithAssumedAlignmentILi128EEENS4_14SM90_TMA_STOREES29_S2B_S2B_EEEvvEEEEvNT_6ParamsE,"",@"SHT_CUDA_INFO"
	.sectionflags	@""
	.align	4


	//----- nvinfo : EIATTR_CUDA_API_VERSION
	.align		4
        /*0000*/ 	.byte	0x04, 0x37
        /*0002*/ 	.short	(.L_32 - .L_31)
.L_31:
        /*0004*/ 	.word	0x00000082


	//----- nvinfo : EIATTR_KPARAM_INFO
	.align		4
.L_32:
        /*0008*/ 	.byte	0x04, 0x17
        /*000a*/ 	.short	(.L_34 - .L_33)
.L_33:
        /*000c*/ 	.word	0x00000000
        /*0010*/ 	.short	0x0000
        /*0012*/ 	.short	0x0000
        /*0014*/ 	.byte	0x00, 0xf0, 0x01, 0x20


	//----- nvinfo : EIATTR_AT_ENTRY_FRAGMENTS
	.align		4
.L_34:
        /*0018*/ 	.byte	0x04, 0x4f
        /*001a*/ 	.short	(.L_36 - .L_35)


	//   ....[0]....
.L_35:
        /*001c*/ 	.word	0x00000007


	//----- nvinfo : EIATTR_RESERVED_SMEM_USED
	.align		4
.L_36:
        /*0020*/ 	.byte	0x01, 0x41
	.zero		2


	//----- nvinfo : EIATTR_SPARSE_MMA_MASK
	.align		4
        /*0024*/ 	.byte	0x03, 0x50
        /*0026*/ 	.short	0x0000


	//----- nvinfo : EIATTR_TCGEN05_2CTA_USED
	.align		4
        /*0028*/ 	.byte	0x01, 0x52
	.zero		2


	//----- nvinfo : EIATTR_MAXREG_COUNT
	.align		4
        /*002c*/ 	.byte	0x03, 0x1b
        /*002e*/ 	.short	0x00ff


	//----- nvinfo : EIATTR_NUM_BARRIERS
	.align		4
        /*0030*/ 	.byte	0x02, 0x4c
        /*0032*/ 	.byte	0x07
	.zero		1


	//----- nvinfo : EIATTR_EXTERNS
	.align		4
        /*0034*/ 	.byte	0x04, 0x0f
        /*0036*/ 	.short	(.L_38 - .L_37)


	//   ....[0]....
	.align		4
.L_37:
        /*0038*/ 	.word	index@(__assertfail)


	//----- nvinfo : EIATTR_MERCURY_ISA_VERSION
	.align		4
.L_38:
        /*003c*/ 	.byte	0x03, 0x5f
        /*003e*/ 	.short	0x0101


	//----- nvinfo : EIATTR_INT_WARP_WIDE_INSTR_OFFSETS
	.align		4
        /*0040*/ 	.byte	0x04, 0x31
        /*0042*/ 	.short	(.L_40 - .L_39)


	//   ....[0]....
.L_39:
        /*0044*/ 	.word	0x00000ec0


	//   ....[1]....
        /*0048*/ 	.word	0x00000f60


	//   ....[2]....
        /*004c*/ 	.word	0x000022c0


	//   ....[3]....
        /*0050*/ 	.word	0x00004770


	//   ....[4]....
        /*0054*/ 	.word	0x000047a0


	//   ....[5]....
        /*0058*/ 	.word	0x000047f0


	//   ....[6]....
        /*005c*/ 	.word	0x00005110


	//   ....[7]....
        /*0060*/ 	.word	0x00005130


	//   ....[8]....
        /*0064*/ 	.word	0x00005210


	//   ....[9]....
        /*0068*/ 	.word	0x000052d0


	//   ....[10]....
        /*006c*/ 	.word	0x000052f0


	//   ....[11]....
        /*0070*/ 	.word	0x000053c0


	//   ....[12]....
        /*0074*/ 	.word	0x000054b0


	//   ....[13]....
        /*0078*/ 	.word	0x000054d0


	//   ....[14]....
        /*007c*/ 	.word	0x000055d0


	//   ....[15]....
        /*0080*/ 	.word	0x00005780


	//   ....[16]....
        /*0084*/ 	.word	0x00005790


	//   ....[17]....
        /*0088*/ 	.word	0x00005920


	//----- nvinfo : EIATTR_COOP_GROUP_MASK_REGIDS
	.align		4
.L_40:
        /*008c*/ 	.byte	0x04, 0x29
        /*008e*/ 	.short	(.L_42 - .L_41)


	//   ....[0]....
.L_41:
        /*0090*/ 	.word	0xffffffff


	//   ....[1]....
        /*0094*/ 	.word	0xffffffff


	//   ....[2]....
        /*0098*/ 	.word	0xffffffff


	//   ....[3]....
        /*009c*/ 	.word	0xffffffff


	//   ....[4]....
        /*00a0*/ 	.word	0xffffffff


	//   ....[5]....
        /*00a4*/ 	.word	0xffffffff


	//   ....[6]....
        /*00a8*/ 	.word	0xffffffff


	//   ....[7]....
        /*00ac*/ 	.word	0xffffffff


	//   ....[8]....
        /*00b0*/ 	.word	0xffffffff


	//   ....[9]....
        /*00b4*/ 	.word	0xffffffff


	//   ....[10]....
        /*00b8*/ 	.word	0xffffffff


	//   ....[11]....
        /*00bc*/ 	.word	0xffffffff


	//   ....[12]....
        /*00c0*/ 	.word	0xffffffff


	//   ....[13]....
        /*00c4*/ 	.word	0xffffffff


	//----- nvinfo : EIATTR_COOP_GROUP_INSTR_OFFSETS
	.align		4
.L_42:
        /*00c8*/ 	.byte	0x04, 0x28
        /*00ca*/ 	.short	(.L_44 - .L_43)


	//   ....[0]....
.L_43:
        /*00cc*/ 	.word	0x000000c0


	//   ....[1]....
        /*00d0*/ 	.word	0x00000500


	//   ....[2]....
        /*00d4*/ 	.word	0x00000830


	//   ....[3]....
        /*00d8*/ 	.word	0x000009c0


	//   ....[4]....
        /*00dc*/ 	.word	0x00000ab0


	//   ....[5]....
        /*00e0*/ 	.word	0x00000c10


	//   ....[6]....
        /*00e4*/ 	.word	0x00000da0


	//   ....[7]....
        /*00e8*/ 	.word	0x00000fe0


	//   ....[8]....
        /*00ec*/ 	.word	0x000021a0


	//   ....[9]....
        /*00f0*/ 	.word	0x00003640


	//   ....[10]....
        /*00f4*/ 	.word	0x00003b10


	//   ....[11]....
        /*00f8*/ 	.word	0x00003b40


	//   ....[12]....
        /*00fc*/ 	.word	0x00004680


	//   ....[13]....
        /*0100*/ 	.word	0x00004890


	//----- nvinfo : EIATTR_VRC_CTA_INIT_COUNT
	.align		4
.L_44:
        /*0104*/ 	.byte	0x02, 0x4a
        /*0106*/ 	.byte	0x80
	.zero		1


	//----- nvinfo : EIATTR_SYSCALL_OFFSETS
	.align		4
        /*0108*/ 	.byte	0x04, 0x46
        /*010a*/ 	.short	(.L_46 - .L_45)


	//   ....[0]....
.L_45:
        /*010c*/ 	.word	0x000063b0


	//   ....[1]....
        /*0110*/ 	.word	0x000064f0


	//   ....[2]....
        /*0114*/ 	.word	0x00006cf0


	//   ....[3]....
        /*0118*/ 	.word	0x00007ae0


	//   ....[4]....
        /*011c*/ 	.word	0x00008880


	//   ....[5]....
        /*0120*/ 	.word	0x00009640


	//----- nvinfo : EIATTR_MBARRIER_INSTR_OFFSETS
	.align		4
.L_46:
        /*0124*/ 	.byte	0x04, 0x39
        /*0126*/ 	.short	(.L_48 - .L_47)


	//   ....[0]....
.L_47:
        /*0128*/ 	.word	0x00000610
        /*012c*/ 	.word	0x000000ff
        /*0130*/ 	.word	0x00000000
        /*0134*/ 	.short	0x0100
        /*0136*/ 	.byte	0x08
	.zero		1


	//   ....[1]....
        /*0138*/ 	.word	0x00000620
        /*013c*/ 	.word	0x000000ff
        /*0140*/ 	.word	0x00000080
        /*0144*/ 	.short	0x0100
        /*0146*/ 	.byte	0x08
	.zero		1


	//   ....[2]....
        /*0148*/ 	.word	0x00000630
        /*014c*/ 	.word	0x000000ff
        /*0150*/ 	.word	0x00000008
        /*0154*/ 	.short	0x0100
        /*0156*/ 	.byte	0x08
	.zero		1


	//   ....[3]....
        /*0158*/ 	.word	0x00000640
        /*015c*/ 	.word	0x000000ff
        /*0160*/ 	.word	0x00000088
        /*0164*/ 	.short	0x0100
        /*0166*/ 	.byte	0x08
	.zero		1


	//   ....[4]....
        /*0168*/ 	.word	0x00000650
        /*016c*/ 	.word	0x000000ff
        /*0170*/ 	.word	0x00000010
        /*0174*/ 	.short	0x0100
        /*0176*/ 	.byte	0x08
	.zero		1


	//   ....[5]....
        /*0178*/ 	.word	0x00000660
        /*017c*/ 	.word	0x000000ff
        /*0180*/ 	.word	0x00000090
        /*0184*/ 	.short	0x0100
        /*0186*/ 	.byte	0x08
	.zero		1


	//   ....[6]....
        /*0188*/ 	.word	0x00000670
        /*018c*/ 	.word	0x000000ff
        /*0190*/ 	.word	0x00000018
        /*0194*/ 	.short	0x0100
        /*0196*/ 	.byte	0x08
	.zero		1


	//   ....[7]....
        /*0198*/ 	.word	0x00000680
        /*019c*/ 	.word	0x000000ff
        /*01a0*/ 	.word	0x00000098
        /*01a4*/ 	.short	0x0100
        /*01a6*/ 	.byte	0x08
	.zero		1


	//   ....[8]....
        /*01a8*/ 	.word	0x00000690
        /*01ac*/ 	.word	0x000000ff
        /*01b0*/ 	.word	0x00000020
        /*01b4*/ 	.short	0x0100
        /*01b6*/ 	.byte	0x08
	.zero		1


	//   ....[9]....
        /*01b8*/ 	.word	0x000006a0
        /*01bc*/ 	.word	0x000000ff
        /*01c0*/ 	.word	0x000000a0
        /*01c4*/ 	.short	0x0100
        /*01c6*/ 	.byte	0x08
	.zero		1


	//   ....[10]....
        /*01c8*/ 	.word	0x000006b0
        /*01cc*/ 	.word	0x000000ff
        /*01d0*/ 	.word	0x00000028
        /*01d4*/ 	.short	0x0100
        /*01d6*/ 	.byte	0x08
	.zero		1


	//   ....[11]....
        /*01d8*/ 	.word	0x000006c0
        /*01dc*/ 	.word	0x000000ff
        /*01e0*/ 	.word	0x000000a8
        /*01e4*/ 	.short	0x0100
        /*01e6*/ 	.byte	0x08
	.zero		1


	//   ....[12]....
        /*01e8*/ 	.word	0x000006d0
        /*01ec*/ 	.word	0x000000ff
        /*01f0*/ 	.word	0x00000030
        /*01f4*/ 	.short	0x0100
        /*01f6*/ 	.byte	0x08
	.zero		1


	//   ....[13]....
        /*01f8*/ 	.word	0x000006e0
        /*01fc*/ 	.word	0x000000ff
        /*0200*/ 	.word	0x000000b0
        /*0204*/ 	.short	0x0100
        /*0206*/ 	.byte	0x08
	.zero		1


	//   ....[14]....
        /*0208*/ 	.word	0x000006f0
        /*020c*/ 	.word	0x000000ff
        /*0210*/ 	.word	0x00000038
        /*0214*/ 	.short	0x0100
        /*0216*/ 	.byte	0x08
	.zero		1


	//   ....[15]....
        /*0218*/ 	.word	0x00000700
        /*021c*/ 	.word	0x000000ff
        /*0220*/ 	.word	0x000000b8
        /*0224*/ 	.short	0x0100
        /*0226*/ 	.byte	0x08
	.zero		1


	//   ....[16]....
        /*0228*/ 	.word	0x00000710
        /*022c*/ 	.word	0x000000ff
        /*0230*/ 	.word	0x00000040
        /*0234*/ 	.short	0x0100
        /*0236*/ 	.byte	0x08
	.zero		1


	//   ....[17]....
        /*0238*/ 	.word	0x00000720
        /*023c*/ 	.word	0x000000ff
        /*0240*/ 	.word	0x000000c0
        /*0244*/ 	.short	0x0100
        /*0246*/ 	.byte	0x08
	.zero		1


	//   ....[18]....
        /*0248*/ 	.word	0x00000730
        /*024c*/ 	.word	0x000000ff
        /*0250*/ 	.word	0x00000048
        /*0254*/ 	.short	0x0100
        /*0256*/ 	.byte	0x08
	.zero		1


	//   ....[19]....
        /*0258*/ 	.word	0x00000740
        /*025c*/ 	.word	0x000000ff
        /*0260*/ 	.word	0x000000c8
        /*0264*/ 	.short	0x0100
        /*0266*/ 	.byte	0x08
	.zero		1


	//   ....[20]....
        /*0268*/ 	.word	0x00000750
        /*026c*/ 	.word	0x000000ff
        /*0270*/ 	.word	0x00000050
        /*0274*/ 	.short	0x0100
        /*0276*/ 	.byte	0x08
	.zero		1


	//   ....[21]....
        /*0278*/ 	.word	0x00000760
        /*027c*/ 	.word	0x000000ff
        /*0280*/ 	.word	0x000000d0
        /*0284*/ 	.short	0x0100
        /*0286*/ 	.byte	0x08
	.zero		1


	//   ....[22]....
        /*0288*/ 	.word	0x00000770
        /*028c*/ 	.word	0x000000ff
        /*0290*/ 	.word	0x00000058
        /*0294*/ 	.short	0x0100
        /*0296*/ 	.byte	0x08
	.zero		1


	//   ....[23]....
        /*0298*/ 	.word	0x00000780
        /*029c*/ 	.word	0x000000ff
        /*02a0*/ 	.word	0x000000d8
        /*02a4*/ 	.short	0x0100
        /*02a6*/ 	.byte	0x08
	.zero		1


	//   ....[24]....
        /*02a8*/ 	.word	0x00000790
        /*02ac*/ 	.word	0x000000ff
        /*02b0*/ 	.word	0x00000060
        /*02b4*/ 	.short	0x0100
        /*02b6*/ 	.byte	0x08
	.zero		1


	//   ....[25]....
        /*02b8*/ 	.word	0x000007a0
        /*02bc*/ 	.word	0x000000ff
        /*02c0*/ 	.word	0x000000e0
        /*02c4*/ 	.short	0x0100
        /*02c6*/ 	.byte	0x08
	.zero		1


	//   ....[26]....
        /*02c8*/ 	.word	0x000007b0
        /*02cc*/ 	.word	0x000000ff
        /*02d0*/ 	.word	0x00000068
        /*02d4*/ 	.short	0x0100
        /*02d6*/ 	.byte	0x08
	.zero		1


	//   ....[27]....
        /*02d8*/ 	.word	0x000007c0
        /*02dc*/ 	.word	0x000000ff
        /*02e0*/ 	.word	0x000000e8
        /*02e4*/ 	.short	0x0100
        /*02e6*/ 	.byte	0x08
	.zero		1


	//   ....[28]....
        /*02e8*/ 	.word	0x000007d0
        /*02ec*/ 	.word	0x000000ff
        /*02f0*/ 	.word	0x00000070
        /*02f4*/ 	.short	0x0100
        /*02f6*/ 	.byte	0x08
	.zero		1


	//   ....[29]....
        /*02f8*/ 	.word	0x000007e0
        /*02fc*/ 	.word	0x000000ff
        /*0300*/ 	.word	0x000000f0
        /*0304*/ 	.short	0x0100
        /*0306*/ 	.byte	0x08
	.zero		1


	//   ....[30]....
        /*0308*/ 	.word	0x000007f0
        /*030c*/ 	.word	0x000000ff
        /*0310*/ 	.word	0x00000078
        /*0314*/ 	.short	0x0100
        /*0316*/ 	.byte	0x08
	.zero		1


	//   ....[31]....
        /*0318*/ 	.word	0x00000800
        /*031c*/ 	.word	0x000000ff
        /*0320*/ 	.word	0x000000f8
        /*0324*/ 	.short	0x0100
        /*0326*/ 	.byte	0x08
	.zero		1


	//   ....[32]....
        /*0328*/ 	.word	0x00000930
        /*032c*/ 	.word	0x000000ff
        /*0330*/ 	.word	0x00000100
        /*0334*/ 	.short	0x0100
        /*0336*/ 	.byte	0x09
	.zero		1


	//   ....[33]....
        /*0338*/ 	.word	0x00000940
        /*033c*/ 	.word	0x000000ff
        /*0340*/ 	.word	0x00000120
        /*0344*/ 	.short	0x0100
        /*0346*/ 	.byte	0x09
	.zero		1


	//   ....[34]....
        /*0348*/ 	.word	0x00000950
        /*034c*/ 	.word	0x000000ff
        /*0350*/ 	.word	0x00000108
        /*0354*/ 	.short	0x0100
        /*0356*/ 	.byte	0x09
	.zero		1


	//   ....[35]....
        /*0358*/ 	.word	0x00000960
        /*035c*/ 	.word	0x000000ff
        /*0360*/ 	.word	0x00000128
        /*0364*/ 	.short	0x0100
        /*0366*/ 	.byte	0x09
	.zero		1


	//   ....[36]....
        /*0368*/ 	.word	0x00000970
        /*036c*/ 	.word	0x000000ff
        /*0370*/ 	.word	0x00000110
        /*0374*/ 	.short	0x0100
        /*0376*/ 	.byte	0x09
	.zero		1


	//   ....[37]....
        /*0378*/ 	.word	0x00000980
        /*037c*/ 	.word	0x000000ff
        /*0380*/ 	.word	0x00000130
        /*0384*/ 	.short	0x0100
        /*0386*/ 	.byte	0x09
	.zero		1


	//   ....[38]....
        /*0388*/ 	.word	0x00000990
        /*038c*/ 	.word	0x000000ff
        /*0390*/ 	.word	0x00000118
        /*0394*/ 	.short	0x0100
        /*0396*/ 	.byte	0x09
	.zero		1


	//   ....[39]....
        /*0398*/ 	.word	0x000009a0
        /*039c*/ 	.word	0x000000ff
        /*03a0*/ 	.word	0x00000138
        /*03a4*/ 	.short	0x0100
        /*03a6*/ 	.byte	0x09
	.zero		1


	//   ....[40]....
        /*03a8*/ 	.word	0x00000a80
        /*03ac*/ 	.word	0x000000ff
        /*03b0*/ 	.word	0x00000140
        /*03b4*/ 	.short	0x0100
        /*03b6*/ 	.byte	0x08
	.zero		1


	//   ....[41]....
        /*03b8*/ 	.word	0x00000a90
        /*03bc*/ 	.word	0x000000ff
        /*03c0*/ 	.word	0x00000148
        /*03c4*/ 	.short	0x0100
        /*03c6*/ 	.byte	0x08
	.zero		1


	//   ....[42]....
        /*03c8*/ 	.word	0x00000bc0
        /*03cc*/ 	.word	0x000000ff
        /*03d0*/ 	.word	0x00000150
        /*03d4*/ 	.short	0x0100
        /*03d6*/ 	.byte	0x08
	.zero		1


	//   ....[43]....
        /*03d8*/ 	.word	0x00000bd0
        /*03dc*/ 	.word	0x000000ff
        /*03e0*/ 	.word	0x00000160
        /*03e4*/ 	.short	0x0100
        /*03e6*/ 	.byte	0x08
	.zero		1


	//   ....[44]....
        /*03e8*/ 	.word	0x00000be0
        /*03ec*/ 	.word	0x000000ff
        /*03f0*/ 	.word	0x00000158
        /*03f4*/ 	.short	0x0100
        /*03f6*/ 	.byte	0x08
	.zero		1


	//   ....[45]....
        /*03f8*/ 	.word	0x00000bf0
        /*03fc*/ 	.word	0x000000ff
        /*0400*/ 	.word	0x00000168
        /*0404*/ 	.short	0x0100
        /*0406*/ 	.byte	0x08
	.zero		1


	//   ....[46]....
        /*0408*/ 	.word	0x00000d10
        /*040c*/ 	.word	0x000000ff
        /*0410*/ 	.word	0x00000170
        /*0414*/ 	.short	0x0100
        /*0416*/ 	.byte	0x09
	.zero		1


	//   ....[47]....
        /*0418*/ 	.word	0x00000d20
        /*041c*/ 	.word	0x000000ff
        /*0420*/ 	.word	0x00000190
        /*0424*/ 	.short	0x0100
        /*0426*/ 	.byte	0x09
	.zero		1


	//   ....[48]....
        /*0428*/ 	.word	0x00000d30
        /*042c*/ 	.word	0x000000ff
        /*0430*/ 	.word	0x00000178
        /*0434*/ 	.short	0x0100
        /*0436*/ 	.byte	0x09
	.zero		1


	//   ....[49]....
        /*0438*/ 	.word	0x00000d40
        /*043c*/ 	.word	0x000000ff
        /*0440*/ 	.word	0x00000198
        /*0444*/ 	.short	0x0100
        /*0446*/ 	.byte	0x09
	.zero		1


	//   ....[50]....
        /*0448*/ 	.word	0x00000d50
        /*044c*/ 	.word	0x000000ff
        /*0450*/ 	.word	0x00000180
        /*0454*/ 	.short	0x0100
        /*0456*/ 	.byte	0x09
	.zero		1


	//   ....[51]....
        /*0458*/ 	.word	0x00000d60
        /*045c*/ 	.word	0x000000ff
        /*0460*/ 	.word	0x000001a0
        /*0464*/ 	.short	0x0100
        /*0466*/ 	.byte	0x09
	.zero		1


	//   ....[52]....
        /*0468*/ 	.word	0x00000d70
        /*046c*/ 	.word	0x000000ff
        /*0470*/ 	.word	0x00000188
        /*0474*/ 	.short	0x0100
        /*0476*/ 	.byte	0x09
	.zero		1


	//   ....[53]....
        /*0478*/ 	.word	0x00000d80
        /*047c*/ 	.word	0x000000ff
        /*0480*/ 	.word	0x000001a8
        /*0484*/ 	.short	0x0100
        /*0486*/ 	.byte	0x09
	.zero		1


	//   ....[54]....
        /*0488*/ 	.word	0x00000e70
        /*048c*/ 	.word	0x000000ff
        /*0490*/ 	.word	0x000001b0
        /*0494*/ 	.short	0x0100
        /*0496*/ 	.byte	0x08
	.zero		1


	//   ....[55]....
        /*0498*/ 	.word	0x00000e80
        /*049c*/ 	.word	0x000000ff
        /*04a0*/ 	.word	0x000001c0
        /*04a4*/ 	.short	0x0100
        /*04a6*/ 	.byte	0x08
	.zero		1


	//   ....[56]....
        /*04a8*/ 	.word	0x00000e90
        /*04ac*/ 	.word	0x000000ff
        /*04b0*/ 	.word	0x000001b8
        /*04b4*/ 	.short	0x0100
        /*04b6*/ 	.byte	0x08
	.zero		1


	//   ....[57]....
        /*04b8*/ 	.word	0x00000ea0
        /*04bc*/ 	.word	0x000000ff
        /*04c0*/ 	.word	0x000001c8
        /*04c4*/ 	.short	0x0100
        /*04c6*/ 	.byte	0x08
	.zero		1


	//   ....[58]....
        /*04c8*/ 	.word	0x00000f90
        /*04cc*/ 	.word	0x000000ff
        /*04d0*/ 	.word	0x000001d0
        /*04d4*/ 	.short	0x0100
        /*04d6*/ 	.byte	0x07
	.zero		1


	//   ....[59]....
        /*04d8*/ 	.word	0x000019a0
        /*04dc*/ 	.word	0x00000002
        /*04e0*/ 	.word	0x000001c0
        /*04e4*/ 	.short	0x010a
        /*04e6*/ 	.byte	0xff
	.zero		1


	//   ....[60]....
        /*04e8*/ 	.word	0x000019d0
        /*04ec*/ 	.word	0x00000002
        /*04f0*/ 	.word	0x000001b0
        /*04f4*/ 	.short	0x0101
        /*04f6*/ 	.byte	0xff
	.zero		1


	//   ....[61]....
        /*04f8*/ 	.word	0x00001aa0
        /*04fc*/ 	.word	0x000000ff
        /*0500*/ 	.word	0x00000080
        /*0504*/ 	.short	0x010a
        /*0506*/ 	.byte	0x08
	.zero		1


	//   ....[62]....
        /*0508*/ 	.word	0x00001ba0
        /*050c*/ 	.word	0x000000ff
        /*0510*/ 	.word	0x00000080
        /*0514*/ 	.short	0x010a
        /*0516*/ 	.byte	0x21
	.zero		1


	//   ....[63]....
        /*0518*/ 	.word	0x00001d50
        /*051c*/ 	.word	0x000000ff
        /*0520*/ 	.word	0x00000080
        /*0524*/ 	.short	0x010a
        /*0526*/ 	.byte	0x08
	.zero		1


	//   ....[64]....
        /*0528*/ 	.word	0x00001e50
        /*052c*/ 	.word	0x000000ff
        /*0530*/ 	.word	0x00000148
        /*0534*/ 	.short	0x0101
        /*0536*/ 	.byte	0x06
	.zero		1


	//   ....[65]....
        /*0538*/ 	.word	0x00001e70
        /*053c*/ 	.word	0x000000ff
        /*0540*/ 	.word	0x00000080
        /*0544*/ 	.short	0x010a
        /*0546*/ 	.byte	0x08
	.zero		1


	//   ....[66]....
        /*0548*/ 	.word	0x00001ef0
        /*054c*/ 	.word	0x000000ff
        /*0550*/ 	.word	0x00000080
        /*0554*/ 	.short	0x010a
        /*0556*/ 	.byte	0x11
	.zero		1


	//   ....[67]....
        /*0558*/ 	.word	0x00002080
        /*055c*/ 	.word	0x000000ff
        /*0560*/ 	.word	0x00000080
        /*0564*/ 	.short	0x010a
        /*0566*/ 	.byte	0x08
	.zero		1


	//   ....[68]....
        /*0568*/ 	.word	0x000021d0
        /*056c*/ 	.word	0x00000002
        /*0570*/ 	.word	0x00000150
        /*0574*/ 	.short	0x010a
        /*0576*/ 	.byte	0xff
	.zero		1


	//   ....[69]....
        /*0578*/ 	.word	0x00002290
        /*057c*/ 	.word	0x00000002
        /*0580*/ 	.word	0x00000000
        /*0584*/ 	.short	0x0101
        /*0586*/ 	.byte	0xff
	.zero		1


	//   ....[70]....
        /*0588*/ 	.word	0x000027f0
        /*058c*/ 	.word	0x000000ff
        /*0590*/ 	.word	0x00000000
        /*0594*/ 	.short	0x010a
        /*0596*/ 	.byte	0x04
	.zero		1


	//   ....[71]....
        /*0598*/ 	.word	0x00002880
        /*059c*/ 	.word	0x000000ff
        /*05a0*/ 	.word	0x00000000
        /*05a4*/ 	.short	0x010a
        /*05a6*/ 	.byte	0x04
	.zero		1


	//   ....[72]....
        /*05a8*/ 	.word	0x00002910
        /*05ac*/ 	.word	0x000000ff
        /*05b0*/ 	.word	0x00000000
        /*05b4*/ 	.short	0x010a
        /*05b6*/ 	.byte	0x04
	.zero		1


	//   ....[73]....
        /*05b8*/ 	.word	0x000029a0
        /*05bc*/ 	.word	0x000000ff
        /*05c0*/ 	.word	0x00000000
        /*05c4*/ 	.short	0x010a
        /*05c6*/ 	.byte	0x04
	.zero		1


	//   ....[74]....
        /*05c8*/ 	.word	0x00002a30
        /*05cc*/ 	.word	0x000000ff
        /*05d0*/ 	.word	0x00000000
        /*05d4*/ 	.short	0x010a
        /*05d6*/ 	.byte	0x04
	.zero		1


	//   ....[75]....
        /*05d8*/ 	.word	0x00002ac0
        /*05dc*/ 	.word	0x000000ff
        /*05e0*/ 	.word	0x00000000
        /*05e4*/ 	.short	0x010a
        /*05e6*/ 	.byte	0x04
	.zero		1


	//   ....[76]....
        /*05e8*/ 	.word	0x00002b50
        /*05ec*/ 	.word	0x000000ff
        /*05f0*/ 	.word	0x00000000
        /*05f4*/ 	.short	0x010a
        /*05f6*/ 	.byte	0x04
	.zero		1


	//   ....[77]....
        /*05f8*/ 	.word	0x00002be0
        /*05fc*/ 	.word	0x000000ff
        /*0600*/ 	.word	0x00000000
        /*0604*/ 	.short	0x010a
        /*0606*/ 	.byte	0x04
	.zero		1


	//   ....[78]....
        /*0608*/ 	.word	0x00002c70
        /*060c*/ 	.word	0x000000ff
        /*0610*/ 	.word	0x00000000
        /*0614*/ 	.short	0x010a
        /*0616*/ 	.byte	0x04
	.zero		1


	//   ....[79]....
        /*0618*/ 	.word	0x00002d00
        /*061c*/ 	.word	0x000000ff
        /*0620*/ 	.word	0x00000000
        /*0624*/ 	.short	0x010a
        /*0626*/ 	.byte	0x04
	.zero		1


	//   ....[80]....
        /*0628*/ 	.word	0x00002d90
        /*062c*/ 	.word	0x000000ff
        /*0630*/ 	.word	0x00000000
        /*0634*/ 	.short	0x010a
        /*0636*/ 	.byte	0x04
	.zero		1


	//   ....[81]....
        /*0638*/ 	.word	0x00002e20
        /*063c*/ 	.word	0x000000ff
        /*0640*/ 	.word	0x00000000
        /*0644*/ 	.short	0x010a
        /*0646*/ 	.byte	0x04
	.zero		1


	//   ....[82]....
        /*0648*/ 	.word	0x00002eb0
        /*064c*/ 	.word	0x000000ff
        /*0650*/ 	.word	0x00000000
        /*0654*/ 	.short	0x010a
        /*0656*/ 	.byte	0x04
	.zero		1


	//   ....[83]....
        /*0658*/ 	.word	0x00002f40
        /*065c*/ 	.word	0x000000ff
        /*0660*/ 	.word	0x00000000
        /*0664*/ 	.short	0x010a
        /*0666*/ 	.byte	0x04
	.zero		1


	//   ....[84]....
        /*0668*/ 	.word	0x00002fd0
        /*066c*/ 	.word	0x000000ff
        /*0670*/ 	.word	0x00000000
        /*0674*/ 	.short	0x010a
        /*0676*/ 	.byte	0x04
	.zero		1


	//   ....[85]....
        /*0678*/ 	.word	0x00003070
        /*067c*/ 	.word	0x00000000
        /*0680*/ 	.word	0x00000000
        /*0684*/ 	.short	0x010a
        /*0686*/ 	.byte	0xff
	.zero		1


	//   ....[86]....
        /*0688*/ 	.word	0x000031a0
        /*068c*/ 	.word	0x00000000
        /*0690*/ 	.word	0x000001b0
        /*0694*/ 	.short	0x010a
        /*0696*/ 	.byte	0xff
	.zero		1


	//   ....[87]....
        /*0698*/ 	.word	0x00003210
        /*069c*/ 	.word	0x00000000
        /*06a0*/ 	.word	0x00000000
        /*06a4*/ 	.short	0x0101
        /*06a6*/ 	.byte	0xff
	.zero		1


	//   ....[88]....
        /*06a8*/ 	.word	0x00003230
        /*06ac*/ 	.word	0x000000ff
        /*06b0*/ 	.word	0x00000160
        /*06b4*/ 	.short	0x010a
        /*06b6*/ 	.byte	0x05
	.zero		1


	//   ....[89]....
        /*06b8*/ 	.word	0x00003350
        /*06bc*/ 	.word	0x00000000
        /*06c0*/ 	.word	0x00000150
        /*06c4*/ 	.short	0x010a
        /*06c6*/ 	.byte	0xff
	.zero		1


	//   ....[90]....
        /*06c8*/ 	.word	0x00003450
        /*06cc*/ 	.word	0x00000000
        /*06d0*/ 	.word	0x00000000
        /*06d4*/ 	.short	0x0101
        /*06d6*/ 	.byte	0xff
	.zero		1


	//   ....[91]....
        /*06d8*/ 	.word	0x000034e0
        /*06dc*/ 	.word	0x000000ff
        /*06e0*/ 	.word	0x00000160
        /*06e4*/ 	.short	0x0106
        /*06e6*/ 	.byte	0x05
	.zero		1


	//   ....[92]....
        /*06e8*/ 	.word	0x00003500
        /*06ec*/ 	.word	0x000000ff
        /*06f0*/ 	.word	0x00000160
        /*06f4*/ 	.short	0x010a
        /*06f6*/ 	.byte	0x05
	.zero		1


	//   ....[93]....
        /*06f8*/ 	.word	0x00003590
        /*06fc*/ 	.word	0x000000ff
        /*0700*/ 	.word	0x00000160
        /*0704*/ 	.short	0x0106
        /*0706*/ 	.byte	0x04
	.zero		1


	//   ....[94]....
        /*0708*/ 	.word	0x000035d0
        /*070c*/ 	.word	0x00000000
        /*0710*/ 	.word	0x00000160
        /*0714*/ 	.short	0x010a
        /*0716*/ 	.byte	0xff
	.zero		1


	//   ....[95]....
        /*0718*/ 	.word	0x00003810
        /*071c*/ 	.word	0x000000ff
        /*0720*/ 	.word	0x00000008
        /*0724*/ 	.short	0x010a
        /*0726*/ 	.byte	0x06
	.zero		1


	//   ....[96]....
        /*0728*/ 	.word	0x00003830
        /*072c*/ 	.word	0x000000ff
        /*0730*/ 	.word	0x00000008
        /*0734*/ 	.short	0x010a
        /*0736*/ 	.byte	0x06
	.zero		1


	//   ....[97]....
        /*0738*/ 	.word	0x000039c0
        /*073c*/ 	.word	0x000000ff
        /*0740*/ 	.word	0x00000008
        /*0744*/ 	.short	0x010a
        /*0746*/ 	.byte	0x06
	.zero		1


	//   ....[98]....
        /*0748*/ 	.word	0x000039e0
        /*074c*/ 	.word	0x000000ff
        /*0750*/ 	.word	0x00000008
        /*0754*/ 	.short	0x010a
        /*0756*/ 	.byte	0x06
	.zero		1


	//   ....[99]....
        /*0758*/ 	.word	0x00003aa0
        /*075c*/ 	.word	0x000000ff
        /*0760*/ 	.word	0x00000000
        /*0764*/ 	.short	0x0101
        /*0766*/ 	.byte	0x07
	.zero		1


	//   ....[100]....
        /*0768*/ 	.word	0x00003da0
        /*076c*/ 	.word	0x00000000
        /*0770*/ 	.word	0x00000150
        /*0774*/ 	.short	0x010a
        /*0776*/ 	.byte	0xff
	.zero		1


	//   ....[101]....
        /*0778*/ 	.word	0x00003e60
        /*077c*/ 	.word	0x00000000
        /*0780*/ 	.word	0x00000000
        /*0784*/ 	.short	0x0101
        /*0786*/ 	.byte	0xff
	.zero		1


	//   ....[102]....
        /*0788*/ 	.word	0x00003f20
        /*078c*/ 	.word	0x000000ff
        /*0790*/ 	.word	0x00000000
        /*0794*/ 	.short	0x010a
        /*0796*/ 	.byte	0x06
	.zero		1


	//   ....[103]....
        /*0798*/ 	.word	0x00003f30
        /*079c*/ 	.word	0x000000ff
        /*07a0*/ 	.word	0x00000190
        /*07a4*/ 	.short	0x010a
        /*07a6*/ 	.byte	0x0a
	.zero		1


	//   ....[104]....
        /*07a8*/ 	.word	0x00003fe0
        /*07ac*/ 	.word	0x000000ff
        /*07b0*/ 	.word	0x00000000
        /*07b4*/ 	.short	0x010a
        /*07b6*/ 	.byte	0x09
	.zero		1


	//   ....[105]....
        /*07b8*/ 	.word	0x00004120
        /*07bc*/ 	.word	0x000000ff
        /*07c0*/ 	.word	0x00000000
        /*07c4*/ 	.short	0x010a
        /*07c6*/ 	.byte	0x06
	.zero		1


	//   ....[106]....
        /*07c8*/ 	.word	0x00004370
        /*07cc*/ 	.word	0x000000ff
        /*07d0*/ 	.word	0x00000000
        /*07d4*/ 	.short	0x010a
        /*07d6*/ 	.byte	0x07
	.zero		1


	//   ....[107]....
        /*07d8*/ 	.word	0x00004400
        /*07dc*/ 	.word	0x000000ff
        /*07e0*/ 	.word	0x00000000
        /*07e4*/ 	.short	0x010a
        /*07e6*/ 	.byte	0x07
	.zero		1


	//   ....[108]....
        /*07e8*/ 	.word	0x00004490
        /*07ec*/ 	.word	0x000000ff
        /*07f0*/ 	.word	0x00000000
        /*07f4*/ 	.short	0x010a
        /*07f6*/ 	.byte	0x07
	.zero		1


	//   ....[109]....
        /*07f8*/ 	.word	0x00004530
        /*07fc*/ 	.word	0x00000000
        /*0800*/ 	.word	0x00000000
        /*0804*/ 	.short	0x010a
        /*0806*/ 	.byte	0xff
	.zero		1


	//   ....[110]....
        /*0808*/ 	.word	0x00004570
        /*080c*/ 	.word	0x00000000
        /*0810*/ 	.word	0x00000000
        /*0814*/ 	.short	0x010a
        /*0816*/ 	.byte	0xff
	.zero		1


	//   ....[111]....
        /*0818*/ 	.word	0x000045e0
        /*081c*/ 	.word	0x000000ff
        /*0820*/ 	.word	0x00000000
        /*0824*/ 	.short	0x0101
        /*0826*/ 	.byte	0x05
	.zero		1


	//   ....[112]....
        /*0828*/ 	.word	0x00004620
        /*082c*/ 	.word	0x000000ff
        /*0830*/ 	.word	0x000001d0
        /*0834*/ 	.short	0x010a
        /*0836*/ 	.byte	0x08
	.zero		1


	//   ....[113]....
        /*0838*/ 	.word	0x00004670
        /*083c*/ 	.word	0x000000ff
        /*0840*/ 	.word	0x00000000
        /*0844*/ 	.short	0x0101
        /*0846*/ 	.byte	0x05
	.zero		1


	//   ....[114]....
        /*0848*/ 	.word	0x00004ac0
        /*084c*/ 	.word	0x00000000
        /*0850*/ 	.word	0x00000150
        /*0854*/ 	.short	0x010a
        /*0856*/ 	.byte	0xff
	.zero		1


	//   ....[115]....
        /*0858*/ 	.word	0x00004b80
        /*085c*/ 	.word	0x00000000
        /*0860*/ 	.word	0x00000000
        /*0864*/ 	.short	0x0101
        /*0866*/ 	.byte	0xff
	.zero		1


	//   ....[116]....
        /*0868*/ 	.word	0x00004ea0
        /*086c*/ 	.word	0x000000ff
        /*0870*/ 	.word	0x00000148
        /*0874*/ 	.short	0x010a
        /*0876*/ 	.byte	0x07
	.zero		1


	//   ....[117]....
        /*0878*/ 	.word	0x00005090
        /*087c*/ 	.word	0x000000ff
        /*0880*/ 	.word	0x00000120
        /*0884*/ 	.short	0x010a
        /*0886*/ 	.byte	0x07
	.zero		1


	//   ....[118]....
        /*0888*/ 	.word	0x00005280
        /*088c*/ 	.word	0x000000ff
        /*0890*/ 	.word	0x00000100
        /*0894*/ 	.short	0x010b
        /*0896*/ 	.byte	0x07
	.zero		1


	//   ....[119]....
        /*0898*/ 	.word	0x00005290
        /*089c*/ 	.word	0x000000ff
        /*08a0*/ 	.word	0x00000000
        /*08a4*/ 	.short	0x0101
        /*08a6*/ 	.byte	0x0e
	.zero		1


	//   ....[120]....
        /*08a8*/ 	.word	0x000052a0
        /*08ac*/ 	.word	0x000000ff
        /*08b0*/ 	.word	0x00000128
        /*08b4*/ 	.short	0x010a
        /*08b6*/ 	.byte	0x07
	.zero		1


	//   ....[121]....
        /*08b8*/ 	.word	0x00005450
        /*08bc*/ 	.word	0x000000ff
        /*08c0*/ 	.word	0x00000108
        /*08c4*/ 	.short	0x010b
        /*08c6*/ 	.byte	0x07
	.zero		1


	//   ....[122]....
        /*08c8*/ 	.word	0x00005460
        /*08cc*/ 	.word	0x000000ff
        /*08d0*/ 	.word	0x00000000
        /*08d4*/ 	.short	0x0101
        /*08d6*/ 	.byte	0x0e
	.zero		1


	//   ....[123]....
        /*08d8*/ 	.word	0x00005470
        /*08dc*/ 	.word	0x000000ff
        /*08e0*/ 	.word	0x00000130
        /*08e4*/ 	.short	0x010a
        /*08e6*/ 	.byte	0x07
	.zero		1


	//   ....[124]....
        /*08e8*/ 	.word	0x00005660
        /*08ec*/ 	.word	0x000000ff
        /*08f0*/ 	.word	0x00000110
        /*08f4*/ 	.short	0x010b
        /*08f6*/ 	.byte	0x07
	.zero		1


	//   ....[125]....
        /*08f8*/ 	.word	0x000056d0
        /*08fc*/ 	.word	0x000000ff
        /*0900*/ 	.word	0x00000000
        /*0904*/ 	.short	0x0101
        /*0906*/ 	.byte	0x0e
	.zero		1


	//   ....[126]....
        /*0908*/ 	.word	0x000056e0
        /*090c*/ 	.word	0x000000ff
        /*0910*/ 	.word	0x00000138
        /*0914*/ 	.short	0x010a
        /*0916*/ 	.byte	0x07
	.zero		1


	//   ....[127]....
        /*0918*/ 	.word	0x00005980
        /*091c*/ 	.word	0x000000ff
        /*0920*/ 	.word	0x00000118
        /*0924*/ 	.short	0x010b
        /*0926*/ 	.byte	0x07
	.zero		1


	//   ....[128]....
        /*0928*/ 	.word	0x000059a0
        /*092c*/ 	.word	0x000000ff
        /*0930*/ 	.word	0x00000000
        /*0934*/ 	.short	0x0101
        /*0936*/ 	.byte	0x0d
	.zero		1


	//   ....[129]....
        /*0938*/ 	.word	0x000059d0
        /*093c*/ 	.word	0x000000ff
        /*0940*/ 	.word	0x00000120
        /*0944*/ 	.short	0x010a
        /*0946*/ 	.byte	0x07
	.zero		1


	//   ....[130]....
        /*0948*/ 	.word	0x000059f0
        /*094c*/ 	.word	0x000000ff
        /*0950*/ 	.word	0x00000128
        /*0954*/ 	.short	0x010a
        /*0956*/ 	.byte	0x07
	.zero		1


	//   ....[131]....
        /*0958*/ 	.word	0x00005a10
        /*095c*/ 	.word	0x000000ff
        /*0960*/ 	.word	0x00000130
        /*0964*/ 	.short	0x010a
        /*0966*/ 	.byte	0x07
	.zero		1


	//   ....[132]....
        /*0968*/ 	.word	0x00005a50
        /*096c*/ 	.word	0x00000000
        /*0970*/ 	.word	0x00000138
        /*0974*/ 	.short	0x010a
        /*0976*/ 	.byte	0xff
	.zero		1


	//   ....[133]....
        /*0978*/ 	.word	0x00005d80
        /*097c*/ 	.word	0x00000000
        /*0980*/ 	.word	0x00000150
        /*0984*/ 	.short	0x010a
        /*0986*/ 	.byte	0xff
	.zero		1


	//   ....[134]....
        /*0988*/ 	.word	0x00005e90
        /*098c*/ 	.word	0x00000000
        /*0990*/ 	.word	0x00000000
        /*0994*/ 	.short	0x0101
        /*0996*/ 	.byte	0xff
	.zero		1


	//   ....[135]....
        /*0998*/ 	.word	0x00006880
        /*099c*/ 	.word	0x00000003
        /*09a0*/ 	.word	0x00000100
        /*09a4*/ 	.short	0x010a
        /*09a6*/ 	.byte	0xff
	.zero		1


	//   ....[136]....
        /*09a8*/ 	.word	0x00006890
        /*09ac*/ 	.word	0x0000006f
        /*09b0*/ 	.word	0x00000170
        /*09b4*/ 	.short	0x010a
        /*09b6*/ 	.byte	0xff
	.zero		1


	//   ....[137]....
        /*09b8*/ 	.word	0x00006a30
        /*09bc*/ 	.word	0x00000003
        /*09c0*/ 	.word	0x00000100
        /*09c4*/ 	.short	0x010a
        /*09c6*/ 	.byte	0xff
	.zero		1


	//   ....[138]....
        /*09c8*/ 	.word	0x00006b50
        /*09cc*/ 	.word	0x00000000
        /*09d0*/ 	.word	0x00000000
        /*09d4*/ 	.short	0x0101
        /*09d6*/ 	.byte	0xff
	.zero		1


	//   ....[139]....
        /*09d8*/ 	.word	0x00006bd0
        /*09dc*/ 	.word	0x0000006f
        /*09e0*/ 	.word	0x00000170
        /*09e4*/ 	.short	0x010a
        /*09e6*/ 	.byte	0xff
	.zero		1


	//   ....[140]....
        /*09e8*/ 	.word	0x00007770
        /*09ec*/ 	.word	0x00000000
        /*09f0*/ 	.word	0x00000100
        /*09f4*/ 	.short	0x010a
        /*09f6*/ 	.byte	0xff
	.zero		1


	//   ....[141]....
        /*09f8*/ 	.word	0x00007830
        /*09fc*/ 	.word	0x00000000
        /*0a00*/ 	.word	0x00000100
        /*0a04*/ 	.short	0x010a
        /*0a06*/ 	.byte	0xff
	.zero		1


	//   ....[142]....
        /*0a08*/ 	.word	0x00007960
        /*0a0c*/ 	.word	0x00000000
        /*0a10*/ 	.word	0x00000000
        /*0a14*/ 	.short	0x0101
        /*0a16*/ 	.byte	0xff
	.zero		1


	//   ....[143]....
        /*0a18*/ 	.word	0x00008510
        /*0a1c*/ 	.word	0x00000000
        /*0a20*/ 	.word	0x00000100
        /*0a24*/ 	.short	0x010a
        /*0a26*/ 	.byte	0xff
	.zero		1


	//   ....[144]....
        /*0a28*/ 	.word	0x000085d0
        /*0a2c*/ 	.word	0x00000000
        /*0a30*/ 	.word	0x00000100
        /*0a34*/ 	.short	0x010a
        /*0a36*/ 	.byte	0xff
	.zero		1


	//   ....[145]....
        /*0a38*/ 	.word	0x00008700
        /*0a3c*/ 	.word	0x00000000
        /*0a40*/ 	.word	0x00000000
        /*0a44*/ 	.short	0x0101
        /*0a46*/ 	.byte	0xff
	.zero		1


	//   ....[146]....
        /*0a48*/ 	.word	0x000092d0
        /*0a4c*/ 	.word	0x00000000
        /*0a50*/ 	.word	0x00000100
        /*0a54*/ 	.short	0x010a
        /*0a56*/ 	.byte	0xff
	.zero		1


	//   ....[147]....
        /*0a58*/ 	.word	0x00009390
        /*0a5c*/ 	.word	0x00000000
        /*0a60*/ 	.word	0x00000100
        /*0a64*/ 	.short	0x010a
        /*0a66*/ 	.byte	0xff
	.zero		1


	//   ....[148]....
        /*0a68*/ 	.word	0x000094c0
        /*0a6c*/ 	.word	0x00000000
        /*0a70*/ 	.word	0x00000000
        /*0a74*/ 	.short	0x0101
        /*0a76*/ 	.byte	0xff
	.zero		1


	//   ....[149]....
        /*0a78*/ 	.word	0x000097c0
        /*0a7c*/ 	.word	0x0000006f
        /*0a80*/ 	.word	0x00000000
        /*0a84*/ 	.short	0x0101
        /*0a86*/ 	.byte	0xff
	.zero		1


	//   ....[150]....
        /*0a88*/ 	.word	0x0000a170
        /*0a8c*/ 	.word	0x00000002
        /*0a90*/ 	.word	0x000001c0
        /*0a94*/ 	.short	0x010a
        /*0a96*/ 	.byte	0xff
	.zero		1


	//   ....[151]....
        /*0a98*/ 	.word	0x0000a1d0
        /*0a9c*/ 	.word	0x00000002
        /*0aa0*/ 	.word	0x00000080
        /*0aa4*/ 	.short	0x010a
        /*0aa6*/ 	.byte	0xff
	.zero		1


	//   ....[152]....
        /*0aa8*/ 	.word	0x0000a230
        /*0aac*/ 	.word	0x00000002
        /*0ab0*/ 	.word	0x00000080
        /*0ab4*/ 	.short	0x010a
        /*0ab6*/ 	.byte	0xff
	.zero		1


	//   ....[153]....
        /*0ab8*/ 	.word	0x0000a280
        /*0abc*/ 	.word	0x00000002
        /*0ac0*/ 	.word	0x00000150
        /*0ac4*/ 	.short	0x010a
        /*0ac6*/ 	.byte	0xff
	.zero		1


	//   ....[154]....
        /*0ac8*/ 	.word	0x0000a2e0
        /*0acc*/ 	.word	0x00000000
        /*0ad0*/ 	.word	0x00000000
        /*0ad4*/ 	.short	0x010a
        /*0ad6*/ 	.byte	0xff
	.zero		1


	//   ....[155]....
        /*0ad8*/ 	.word	0x0000a340
        /*0adc*/ 	.word	0x00000000
        /*0ae0*/ 	.word	0x00000000
        /*0ae4*/ 	.short	0x010a
        /*0ae6*/ 	.byte	0xff
	.zero		1


	//   ....[156]....
        /*0ae8*/ 	.word	0x0000a3a0
        /*0aec*/ 	.word	0x00000000
        /*0af0*/ 	.word	0x00000000
        /*0af4*/ 	.short	0x010a
        /*0af6*/ 	.byte	0xff
	.zero		1


	//   ....[157]....
        /*0af8*/ 	.word	0x0000a400
        /*0afc*/ 	.word	0x00000000
        /*0b00*/ 	.word	0x00000000
        /*0b04*/ 	.short	0x010a
        /*0b06*/ 	.byte	0xff
	.zero		1


	//   ....[158]....
        /*0b08*/ 	.word	0x0000a460
        /*0b0c*/ 	.word	0x00000000
        /*0b10*/ 	.word	0x00000000
        /*0b14*/ 	.short	0x010a
        /*0b16*/ 	.byte	0xff
	.zero		1


	//   ....[159]....
        /*0b18*/ 	.word	0x0000a4c0
        /*0b1c*/ 	.word	0x00000000
        /*0b20*/ 	.word	0x00000000
        /*0b24*/ 	.short	0x010a
        /*0b26*/ 	.byte	0xff
	.zero		1


	//   ....[160]....
        /*0b28*/ 	.word	0x0000a520
        /*0b2c*/ 	.word	0x00000000
        /*0b30*/ 	.word	0x00000000
        /*0b34*/ 	.short	0x010a
        /*0b36*/ 	.byte	0xff
	.zero		1


	//   ....[161]....
        /*0b38*/ 	.word	0x0000a580
        /*0b3c*/ 	.word	0x00000000
        /*0b40*/ 	.word	0x00000000
        /*0b44*/ 	.short	0x010a
        /*0b46*/ 	.byte	0xff
	.zero		1


	//   ....[162]....
        /*0b48*/ 	.word	0x0000a5e0
        /*0b4c*/ 	.word	0x00000000
        /*0b50*/ 	.word	0x00000000
        /*0b54*/ 	.short	0x010a
        /*0b56*/ 	.byte	0xff
	.zero		1


	//   ....[163]....
        /*0b58*/ 	.word	0x0000a640
        /*0b5c*/ 	.word	0x00000000
        /*0b60*/ 	.word	0x00000000
        /*0b64*/ 	.short	0x010a
        /*0b66*/ 	.byte	0xff
	.zero		1


	//   ....[164]....
        /*0b68*/ 	.word	0x0000a6a0
        /*0b6c*/ 	.word	0x00000000
        /*0b70*/ 	.word	0x00000000
        /*0b74*/ 	.short	0x010a
        /*0b76*/ 	.byte	0xff
	.zero		1


	//   ....[165]....
        /*0b78*/ 	.word	0x0000a700
        /*0b7c*/ 	.word	0x00000000
        /*0b80*/ 	.word	0x00000000
        /*0b84*/ 	.short	0x010a
        /*0b86*/ 	.byte	0xff
	.zero		1


	//   ....[166]....
        /*0b88*/ 	.word	0x0000a760
        /*0b8c*/ 	.word	0x00000000
        /*0b90*/ 	.word	0x00000000
        /*0b94*/ 	.short	0x010a
        /*0b96*/ 	.byte	0xff
	.zero		1


	//   ....[167]....
        /*0b98*/ 	.word	0x0000a7c0
        /*0b9c*/ 	.word	0x00000000
        /*0ba0*/ 	.word	0x00000000
        /*0ba4*/ 	.short	0x010a
        /*0ba6*/ 	.byte	0xff
	.zero		1


	//   ....[168]....
        /*0ba8*/ 	.word	0x0000a820
        /*0bac*/ 	.word	0x00000000
        /*0bb0*/ 	.word	0x00000000
        /*0bb4*/ 	.short	0x010a
        /*0bb6*/ 	.byte	0xff
	.zero		1


	//   ....[169]....
        /*0bb8*/ 	.word	0x0000a870
        /*0bbc*/ 	.word	0x00000000
        /*0bc0*/ 	.word	0x000001b0
        /*0bc4*/ 	.short	0x010a
        /*0bc6*/ 	.byte	0xff
	.zero		1


	//   ....[170]....
        /*0bc8*/ 	.word	0x0000a8d0
        /*0bcc*/ 	.word	0x00000000
        /*0bd0*/ 	.word	0x00000160
        /*0bd4*/ 	.short	0x010a
        /*0bd6*/ 	.byte	0xff
	.zero		1


	//   ....[171]....
        /*0bd8*/ 	.word	0x0000a920
        /*0bdc*/ 	.word	0x00000000
        /*0be0*/ 	.word	0x00000150
        /*0be4*/ 	.short	0x010a
        /*0be6*/ 	.byte	0xff
	.zero		1


	//   ....[172]....
        /*0be8*/ 	.word	0x0000a980
        /*0bec*/ 	.word	0x00000000
        /*0bf0*/ 	.word	0x00000160
        /*0bf4*/ 	.short	0x010a
        /*0bf6*/ 	.byte	0xff
	.zero		1


	//   ....[173]....
        /*0bf8*/ 	.word	0x0000a9e0
        /*0bfc*/ 	.word	0x00000004
        /*0c00*/ 	.word	0x00000008
        /*0c04*/ 	.short	0x010a
        /*0c06*/ 	.byte	0xff
	.zero		1


	//   ....[174]....
        /*0c08*/ 	.word	0x0000aac0
        /*0c0c*/ 	.word	0x00000002
        /*0c10*/ 	.word	0x00000008
        /*0c14*/ 	.short	0x010a
        /*0c16*/ 	.byte	0xff
	.zero		1


	//   ....[175]....
        /*0c18*/ 	.word	0x0000ab10
        /*0c1c*/ 	.word	0x00000000
        /*0c20*/ 	.word	0x00000150
        /*0c24*/ 	.short	0x010a
        /*0c26*/ 	.byte	0xff
	.zero		1


	//   ....[176]....
        /*0c28*/ 	.word	0x0000ab70
        /*0c2c*/ 	.word	0x00000000
        /*0c30*/ 	.word	0x00000190
        /*0c34*/ 	.short	0x010a
        /*0c36*/ 	.byte	0xff
	.zero		1


	//   ....[177]....
        /*0c38*/ 	.word	0x0000abd0
        /*0c3c*/ 	.word	0x00000000
        /*0c40*/ 	.word	0x00000000
        /*0c44*/ 	.short	0x010a
        /*0c46*/ 	.byte	0xff
	.zero		1


	//   ....[178]....
        /*0c48*/ 	.word	0x0000ac30
        /*0c4c*/ 	.word	0x00000000
        /*0c50*/ 	.word	0x00000000
        /*0c54*/ 	.short	0x010a
        /*0c56*/ 	.byte	0xff
	.zero		1


	//   ....[179]....
        /*0c58*/ 	.word	0x0000ac90
        /*0c5c*/ 	.word	0x00000000
        /*0c60*/ 	.word	0x00000000
        /*0c64*/ 	.short	0x010a
        /*0c66*/ 	.byte	0xff
	.zero		1


	//   ....[180]....
        /*0c68*/ 	.word	0x0000acf0
        /*0c6c*/ 	.word	0x00000000
        /*0c70*/ 	.word	0x00000000
        /*0c74*/ 	.short	0x010a
        /*0c76*/ 	.byte	0xff
	.zero		1


	//   ....[181]....
        /*0c78*/ 	.word	0x0000ad50
        /*0c7c*/ 	.word	0x00000000
        /*0c80*/ 	.word	0x000001d0
        /*0c84*/ 	.short	0x010a
        /*0c86*/ 	.byte	0xff
	.zero		1


	//   ....[182]....
        /*0c88*/ 	.word	0x0000ada0
        /*0c8c*/ 	.word	0x00000000
        /*0c90*/ 	.word	0x00000150
        /*0c94*/ 	.short	0x010a
        /*0c96*/ 	.byte	0xff
	.zero		1


	//   ....[183]....
        /*0c98*/ 	.word	0x0000ae00
        /*0c9c*/ 	.word	0x00000000
        /*0ca0*/ 	.word	0x00000148
        /*0ca4*/ 	.short	0x010a
        /*0ca6*/ 	.byte	0xff
	.zero		1


	//   ....[184]....
        /*0ca8*/ 	.word	0x0000ae60
        /*0cac*/ 	.word	0x00000000
        /*0cb0*/ 	.word	0x00000120
        /*0cb4*/ 	.short	0x010a
        /*0cb6*/ 	.byte	0xff
	.zero		1


	//   ....[185]....
        /*0cb8*/ 	.word	0x0000aec0
        /*0cbc*/ 	.word	0x00000000
        /*0cc0*/ 	.word	0x00000128
        /*0cc4*/ 	.short	0x010a
        /*0cc6*/ 	.byte	0xff
	.zero		1


	//   ....[186]....
        /*0cc8*/ 	.word	0x0000af20
        /*0ccc*/ 	.word	0x00000000
        /*0cd0*/ 	.word	0x00000130
        /*0cd4*/ 	.short	0x010a
        /*0cd6*/ 	.byte	0xff
	.zero		1


	//   ....[187]....
        /*0cd8*/ 	.word	0x0000af80
        /*0cdc*/ 	.word	0x00000000
        /*0ce0*/ 	.word	0x00000138
        /*0ce4*/ 	.short	0x010a
        /*0ce6*/ 	.byte	0xff
	.zero		1


	//   ....[188]....
        /*0ce8*/ 	.word	0x0000afe0
        /*0cec*/ 	.word	0x00000000
        /*0cf0*/ 	.word	0x00000120
        /*0cf4*/ 	.short	0x010a
        /*0cf6*/ 	.byte	0xff
	.zero		1


	//   ....[189]....
        /*0cf8*/ 	.word	0x0000b040
        /*0cfc*/ 	.word	0x00000000
        /*0d00*/ 	.word	0x00000128
        /*0d04*/ 	.short	0x010a
        /*0d06*/ 	.byte	0xff
	.zero		1


	//   ....[190]....
        /*0d08*/ 	.word	0x0000b0a0
        /*0d0c*/ 	.word	0x00000000
        /*0d10*/ 	.word	0x00000130
        /*0d14*/ 	.short	0x010a
        /*0d16*/ 	.byte	0xff
	.zero		1


	//   ....[191]....
        /*0d18*/ 	.word	0x0000b0f0
        /*0d1c*/ 	.word	0x00000000
        /*0d20*/ 	.word	0x00000150
        /*0d24*/ 	.short	0x010a
        /*0d26*/ 	.byte	0xff
	.zero		1


	//   ....[192]....
        /*0d28*/ 	.word	0x0000b140
        /*0d2c*/ 	.word	0x00000003
        /*0d30*/ 	.word	0x00000100
        /*0d34*/ 	.short	0x010a
        /*0d36*/ 	.byte	0xff
	.zero		1


	//   ....[193]....
        /*0d38*/ 	.word	0x0000b190
        /*0d3c*/ 	.word	0x0000006f
        /*0d40*/ 	.word	0x00000170
        /*0d44*/ 	.short	0x010a
        /*0d46*/ 	.byte	0xff
	.zero		1


	//   ....[194]....
        /*0d48*/ 	.word	0x0000b1e0
        /*0d4c*/ 	.word	0x00000000
        /*0d50*/ 	.word	0x00000100
        /*0d54*/ 	.short	0x010a
        /*0d56*/ 	.byte	0xff
	.zero		1


	//   ....[195]....
        /*0d58*/ 	.word	0x0000b230
        /*0d5c*/ 	.word	0x00000000
        /*0d60*/ 	.word	0x00000100
        /*0d64*/ 	.short	0x010a
        /*0d66*/ 	.byte	0xff
	.zero		1


	//   ....[196]....
        /*0d68*/ 	.word	0x0000b280
        /*0d6c*/ 	.word	0x00000000
        /*0d70*/ 	.word	0x00000100
        /*0d74*/ 	.short	0x010a
        /*0d76*/ 	.byte	0xff
	.zero		1


	//----- nvinfo : EIATTR_NUM_MBARRIERS
	.align		4
.L_48:
        /*0d78*/ 	.byte	0x03, 0x38
        /*0d7a*/ 	.short	0x003b


	//----- nvinfo : EIATTR_EXIT_INSTR_OFFSETS
	.align		4
        /*0d7c*/ 	.byte	0x04, 0x1c
        /*0d7e*/ 	.short	(.L_50 - .L_49)


	//   ....[0]....
.L_49:
        /*0d80*/ 	.word	0x000030a0


	//   ....[1]....
        /*0d84*/ 	.word	0x000035a0


	//   ....[2]....
        /*0d88*/ 	.word	0x00003600


	//   ....[3]....
        /*0d8c*/ 	.word	0x000048a0


	//   ....[4]....
        /*0d90*/ 	.word	0x00005a80


	//   ....[5]....
        /*0d94*/ 	.word	0x00005ac0


	//   ....[6]....
        /*0d98*/ 	.word	0x0000a160


	//----- nvinfo : EIATTR_MAX_THREADS
	.align		4
.L_50:
        /*0d9c*/ 	.byte	0x04, 0x05
        /*0d9e*/ 	.short	(.L_52 - .L_51)
.L_51:
        /*0da0*/ 	.word	0x00000100
        /*0da4*/ 	.word	0x00000001
        /*0da8*/ 	.word	0x00000001


	//----- nvinfo : EIATTR_CRS_STACK_SIZE
	.align		4
.L_52:
        /*0dac*/ 	.byte	0x04, 0x1e
        /*0dae*/ 	.short	(.L_54 - .L_53)
.L_53:
        /*0db0*/ 	.word	0x00000000


	//----- nvinfo : EIATTR_CBANK_PARAM_SIZE
	.align		4
.L_54:
        /*0db4*/ 	.byte	0x03, 0x19
        /*0db6*/ 	.short	0x0800


	//----- nvinfo : EIATTR_PARAM_CBANK
	.align		4
        /*0db8*/ 	.byte	0x04, 0x0a
        /*0dba*/ 	.short	(.L_56 - .L_55)
	.align		4
.L_55:
        /*0dbc*/ 	.word	index@(.nv.constant0._ZN7cutlass13device_kernelINS_4gemm6kernel13GemmUniversalIN4cute5tupleIJiiiiEEENS1_10collective13CollectiveMmaINS1_35MainloopSm100TmaUmmaWarpSpecializedILi16ELi2ELi4ENS5_IJNS4_1CILi2EEENSA_ILi1EEESC_EEEEENS5_IJNSA_ILi128EEENSA_ILi256EEENSA_ILi64EEEEEENS_12float_e4m3_tENS5_IJlSC_lEEESJ_SK_NS4_8TiledMMAINS4_8MMA_AtomIJNS4_10MMA_TraitsINS4_25SM100_MMA_F8F6F4_2x1SM_SSEJSJ_SJ_fSF_SG_NS4_17integral_constantINS4_4UMMA5MajorELSR_0EEESS_NSP_INSQ_7ScaleInELST_0EEESU_EEEEEENS4_6LayoutINS5_IJSC_SC_SC_EEENS5_IJNSA_ILi0EEESZ_SZ_EEEEENS5_IJNS4_10UnderscoreES12_S12_EEEEENS4_18SM100_TMA_2SM_LOADENS4_14ComposedLayoutINS4_7SwizzleILi2ELi4ELi3EEENS4_18smem_ptr_flag_bitsILi8EEENSX_INS5_IJNSA_ILi8EEESH_EEENS5_IJSH_SC_EEEEEEEvNS4_8identityES15_S1F_vS1G_EENS_8epilogue10collective18CollectiveEpilogueINS1I_23Sm100TmaWarpSpecializedILi4ELi2ELi32ELb0ELb0EEEJNS5_IJSH_SG_SH_EEENS5_IJNSX_ISH_SC_EENSX_INS5_IJNSA_ILi32EEESB_EEENS5_IJSC_SF_EEEEEEEESJ_SK_SJ_SK_NS1I_6fusion15FusionCallbacksIS1M_NS1U_17LinearCombinationISJ_fSJ_fLNS_15FloatRoundStyleE2EEES1N_S1T_JEEENS4_5SM1004TMEM4LOAD26SM100_TMEM_LOAD_32dp32b32xENS4_13SM90_TMA_LOADENS16_INS17_ILi1ELi4ELi3EEES1A_NSX_INS5_IJS1B_S1P_EEENS5_IJS1P_SC_EEEEEEENS4_39AutoVectorizingCopyWithAssumedAlignmentILi128EEENS4_14SM90_TMA_STOREES29_S2B_S2B_EEEvvEEEEvNT_6ParamsE)
        /*0dc0*/ 	.short	0x0380
        /*0dc2*/ 	.short	0x0800


	//----- nvinfo : EIATTR_SW_WAR
	.align		4
.L_56:
        /*0dc4*/ 	.byte	0x04, 0x36
        /*0dc6*/ 	.short	(.L_58 - .L_57)
.L_57:
        /*0dc8*/ 	.word	0x00000008
.L_58:


//--------------------- .nv.callgraph             --------------------------
	.section	.nv.callgraph,"",@"SHT_CUDA_CALLGRAPH"
	.align	4
	.sectionentsize	8
	.align		4
        /*0000*/ 	.word	0x00000000
	.align		4
        /*0004*/ 	.word	0xffffffff
	.align		4
        /*0008*/ 	.word	index@(_ZN7cutlass13device_kernelINS_4gemm6kernel13GemmUniversalIN4cute5tupleIJiiiiEEENS1_10collective13CollectiveMmaINS1_35MainloopSm100TmaUmmaWarpSpecializedILi16ELi2ELi4ENS5_IJNS4_1CILi2EEENSA_ILi1EEESC_EEEEENS5_IJNSA_ILi128EEENSA_ILi256EEENSA_ILi64EEEEEENS_12float_e4m3_tENS5_IJlSC_lEEESJ_SK_NS4_8TiledMMAINS4_8MMA_AtomIJNS4_10MMA_TraitsINS4_25SM100_MMA_F8F6F4_2x1SM_SSEJSJ_SJ_fSF_SG_NS4_17integral_constantINS4_4UMMA5MajorELSR_0EEESS_NSP_INSQ_7ScaleInELST_0EEESU_EEEEEENS4_6LayoutINS5_IJSC_SC_SC_EEENS5_IJNSA_ILi0EEESZ_SZ_EEEEENS5_IJNS4_10UnderscoreES12_S12_EEEEENS4_18SM100_TMA_2SM_LOADENS4_14ComposedLayoutINS4_7SwizzleILi2ELi4ELi3EEENS4_18smem_ptr_flag_bitsILi8EEENSX_INS5_IJNSA_ILi8EEESH_EEENS5_IJSH_SC_EEEEEEEvNS4_8identityES15_S1F_vS1G_EENS_8epilogue10collective18CollectiveEpilogueINS1I_23Sm100TmaWarpSpecializedILi4ELi2ELi32ELb0ELb0EEEJNS5_IJSH_SG_SH_EEENS5_IJNSX_ISH_SC_EENSX_INS5_IJNSA_ILi32EEESB_EEENS5_IJSC_SF_EEEEEEEESJ_SK_SJ_SK_NS1I_6fusion15FusionCallbacksIS1M_NS1U_17LinearCombinationISJ_fSJ_fLNS_15FloatRoundStyleE2EEES1N_S1T_JEEENS4_5SM1004TMEM4LOAD26SM100_TMEM_LOAD_32dp32b32xENS4_13SM90_TMA_LOADENS16_INS17_ILi1ELi4ELi3EEES1A_NSX_INS5_IJS1B_S1P_EEENS5_IJS1P_SC_EEEEEEENS4_39AutoVectorizingCopyWithAssumedAlignmentILi128EEENS4_14SM90_TMA_STOREES29_S2B_S2B_EEEvvEEEEvNT_6ParamsE)
	.align		4
        /*000c*/ 	.word	index@(__assertfail)
	.align		4
        /*0010*/ 	.word	0x00000000
	.align		4
        /*0014*/ 	.word	0xfffffffe
	.align		4
        /*0018*/ 	.word	0x00000000
	.align		4
        /*001c*/ 	.word	0xfffffffd
	.align		4
        /*0020*/ 	.word	0x00000000
	.align		4
        /*0024*/ 	.word	0xfffffffc


//--------------------- .nv.constant4             --------------------------
	.section	.nv.constant4,"a",@progbits
	.align	8
	.align		8
.nv.constant4:
        /*0000*/ 	.dword	__assertfail
	.align		8
        /*0008*/ 	.dword	__unnamed_1
	.align		8
        /*0010*/ 	.dword	__unnamed_2
	.align		8
        /*0018*/ 	.dword	__unnamed_3
	.align		8
        /*0020*/ 	.dword	_ZN40_INTERNAL_54810a53_4_k_cu_21ba7892_307644cuda3std3__45__cpo5beginE
	.align		8
        /*0028*/ 	.dword	_ZN40_INTERNAL_54810a53_4_k_cu_21ba7892_307644cuda3std3__45__cpo3endE
	.align		8
        /*0030*/ 	.dword	_ZN40_INTERNAL_54810a53_4_k_cu_21ba7892_307644cuda3std3__45__cpo6cbeginE
	.align		8
        /*0038*/ 	.dword	_ZN40_INTERNAL_54810a53_4_k_cu_21ba7892_307644cuda3std3__45__cpo4cendE
	.align		8
        /*0040*/ 	.dword	_ZN40_INTERNAL_54810a53_4_k_cu_21ba7892_307644cuda3std3__442_GLOBAL__N__54810a53_4_k_cu_21ba7892_307646ignoreE
	.align		8
        /*0048*/ 	.dword	_ZN40_INTERNAL_54810a53_4_k_cu_21ba7892_307644cuda3std3__419piecewise_constructE
	.align		8
        /*0050*/ 	.dword	_ZN40_INTERNAL_54810a53_4_k_cu_21ba7892_307644cuda3std3__48in_placeE
	.align		8
        /*0058*/ 	.dword	_ZN40_INTERNAL_54810a53_4_k_cu_21ba7892_307644cuda3std6ranges3__45__cpo4swapE
	.align		8
        /*0060*/ 	.dword	_ZN40_INTERNAL_54810a53_4_k_cu_21ba7892_307644cuda3std6ranges3__45__cpo9iter_moveE
	.align		8
        /*0068*/ 	.dword	_ZN40_INTERNAL_54810a53_4_k_cu_21ba7892_307644cute7productE
	.align		8
        /*0070*/ 	.dword	_ZN40_INTERNAL_54810a53_4_k_cu_21ba7892_307644cute1_E
	.align		8
        /*0078*/ 	.dword	$str$25
	.align		8
        /*0080*/ 	.dword	$str$26
	.align		8
        /*0088*/ 	.dword	$str$27
	.align		8
        /*0090*/ 	.dword	$str$28


//--------------------- .text._ZN7cutlass13device_kernelINS_4gemm6kernel13GemmUniversalIN4cute5tupleIJiiiiEEENS1_10collective13CollectiveMmaINS1_35MainloopSm100TmaUmmaWarpSpecializedILi16ELi2ELi4ENS5_IJNS4_1CILi2EEENSA_ILi1EEESC_EEEEENS5_IJNSA_ILi128EEENSA_ILi256EEENSA_ILi64EEEEEENS_12float_e4m3_tENS5_IJlSC_lEEESJ_SK_NS4_8TiledMMAINS4_8MMA_AtomIJNS4_10MMA_TraitsINS4_25SM100_MMA_F8F6F4_2x1SM_SSEJSJ_SJ_fSF_SG_NS4_17integral_constantINS4_4UMMA5MajorELSR_0EEESS_NSP_INSQ_7ScaleInELST_0EEESU_EEEEEENS4_6LayoutINS5_IJSC_SC_SC_EEENS5_IJNSA_ILi0EEESZ_SZ_EEEEENS5_IJNS4_10UnderscoreES12_S12_EEEEENS4_18SM100_TMA_2SM_LOADENS4_14ComposedLayoutINS4_7SwizzleILi2ELi4ELi3EEENS4_18smem_ptr_flag_bitsILi8EEENSX_INS5_IJNSA_ILi8EEESH_EEENS5_IJSH_SC_EEEEEEEvNS4_8identityES15_S1F_vS1G_EENS_8epilogue10collective18CollectiveEpilogueINS1I_23Sm100TmaWarpSpecializedILi4ELi2ELi32ELb0ELb0EEEJNS5_IJSH_SG_SH_EEENS5_IJNSX_ISH_SC_EENSX_INS5_IJNSA_ILi32EEESB_EEENS5_IJSC_SF_EEEEEEEESJ_SK_SJ_SK_NS1I_6fusion15FusionCallbacksIS1M_NS1U_17LinearCombinationISJ_fSJ_fLNS_15FloatRoundStyleE2EEES1N_S1T_JEEENS4_5SM1004TMEM4LOAD26SM100_TMEM_LOAD_32dp32b32xENS4_13SM90_TMA_LOADENS16_INS17_ILi1ELi4ELi3EEES1A_NSX_INS5_IJS1B_S1P_EEENS5_IJS1P_SC_EEEEEEENS4_39AutoVectorizingCopyWithAssumedAlignmentILi128EEENS4_14SM90_TMA_STOREES29_S2B_S2B_EEEvvEEEEvNT_6ParamsE --------------------------
	.section	.text._ZN7cutlass13device_kernelINS_4gemm6kernel13GemmUniversalIN4cute5tupleIJiiiiEEENS1_10collective13CollectiveMmaINS1_35MainloopSm100TmaUmmaWarpSpecializedILi16ELi2ELi4ENS5_IJNS4_1CILi2EEENSA_ILi1EEESC_EEEEENS5_IJNSA_ILi128EEENSA_ILi256EEENSA_ILi64EEEEEENS_12float_e4m3_tENS5_IJlSC_lEEESJ_SK_NS4_8TiledMMAINS4_8MMA_AtomIJNS4_10MMA_TraitsINS4_25SM100_MMA_F8F6F4_2x1SM_SSEJSJ_SJ_fSF_SG_NS4_17integral_constantINS4_4UMMA5MajorELSR_0EEESS_NSP_INSQ_7ScaleInELST_0EEESU_EEEEEENS4_6LayoutINS5_IJSC_SC_SC_EEENS5_IJNSA_ILi0EEESZ_SZ_EEEEENS5_IJNS4_10UnderscoreES12_S12_EEEEENS4_18SM100_TMA_2SM_LOADENS4_14ComposedLayoutINS4_7SwizzleILi2ELi4ELi3EEENS4_18smem_ptr_flag_bitsILi8EEENSX_INS5_IJNSA_ILi8EEESH_EEENS5_IJSH_SC_EEEEEEEvNS4_8identityES15_S1F_vS1G_EENS_8epilogue10collective18CollectiveEpilogueINS1I_23Sm100TmaWarpSpecializedILi4ELi2ELi32ELb0ELb0EEEJNS5_IJSH_SG_SH_EEENS5_IJNSX_ISH_SC_EENSX_INS5_IJNSA_ILi32EEESB_EEENS5_IJSC_SF_EEEEEEEESJ_SK_SJ_SK_NS1I_6fusion15FusionCallbacksIS1M_NS1U_17LinearCombinationISJ_fSJ_fLNS_15FloatRoundStyleE2EEES1N_S1T_JEEENS4_5SM1004TMEM4LOAD26SM100_TMEM_LOAD_32dp32b32xENS4_13SM90_TMA_LOADENS16_INS17_ILi1ELi4ELi3EEES1A_NSX_INS5_IJS1B_S1P_EEENS5_IJS1P_SC_EEEEEEENS4_39AutoVectorizingCopyWithAssumedAlignmentILi128EEENS4_14SM90_TMA_STOREES29_S2B_S2B_EEEvvEEEEvNT_6ParamsE,"ax",@progbits
	.align	128
.text._ZN7cutlass13device_kernelINS_4gemm6kernel13GemmUniversalIN4cute5tupleIJiiiiEEENS1_10collective13CollectiveMmaINS1_35MainloopSm100TmaUmmaWarpSpecializedILi16ELi2ELi4ENS5_IJNS4_1CILi2EEENSA_ILi1EEESC_EEEEENS5_IJNSA_ILi128EEENSA_ILi256EEENSA_ILi64EEEEEENS_12float_e4m3_tENS5_IJlSC_lEEESJ_SK_NS4_8TiledMMAINS4_8MMA_AtomIJNS4_10MMA_TraitsINS4_25SM100_MMA_F8F6F4_2x1SM_SSEJSJ_SJ_fSF_SG_NS4_17integral_constantINS4_4UMMA5MajorELSR_0EEESS_NSP_INSQ_7ScaleInELST_0EEESU_EEEEEENS4_6LayoutINS5_IJSC_SC_SC_EEENS5_IJNSA_ILi0EEESZ_SZ_EEEEENS5_IJNS4_10UnderscoreES12_S12_EEEEENS4_18SM100_TMA_2SM_LOADENS4_14ComposedLayoutINS4_7SwizzleILi2ELi4ELi3EEENS4_18smem_ptr_flag_bitsILi8EEENSX_INS5_IJNSA_ILi8EEESH_EEENS5_IJSH_SC_EEEEEEEvNS4_8identityES15_S1F_vS1G_EENS_8epilogue10collective18CollectiveEpilogueINS1I_23Sm100TmaWarpSpecializedILi4ELi2ELi32ELb0ELb0EEEJNS5_IJSH_SG_SH_EEENS5_IJNSX_ISH_SC_EENSX_INS5_IJNSA_ILi32EEESB_EEENS5_IJSC_SF_EEEEEEEESJ_SK_SJ_SK_NS1I_6fusion15FusionCallbacksIS1M_NS1U_17LinearCombinationISJ_fSJ_fLNS_15FloatRoundStyleE2EEES1N_S1T_JEEENS4_5SM1004TMEM4LOAD26SM100_TMEM_LOAD_32dp32b32xENS4_13SM90_TMA_LOADENS16_INS17_ILi1ELi4ELi3EEES1A_NSX_INS5_IJS1B_S1P_EEENS5_IJS1P_SC_EEEEEEENS4_39AutoVectorizingCopyWithAssumedAlignmentILi128EEENS4_14SM90_TMA_STOREES29_S2B_S2B_EEEvvEEEEvNT_6ParamsE:
        .type           _ZN7cutlass13device_kernelINS_4gemm6kernel13GemmUniversalIN4cute5tupleIJiiiiEEENS1_10collective13CollectiveMmaINS1_35MainloopSm100TmaUmmaWarpSpecializedILi16ELi2ELi4ENS5_IJNS4_1CILi2EEENSA_ILi1EEESC_EEEEENS5_IJNSA_ILi128EEENSA_ILi256EEENSA_ILi64EEEEEENS_12float_e4m3_tENS5_IJlSC_lEEESJ_SK_NS4_8TiledMMAINS4_8MMA_AtomIJNS4_10MMA_TraitsINS4_25SM100_MMA_F8F6F4_2x1SM_SSEJSJ_SJ_fSF_SG_NS4_17integral_constantINS4_4UMMA5MajorELSR_0EEESS_NSP_INSQ_7ScaleInELST_0EEESU_EEEEEENS4_6LayoutINS5_IJSC_SC_SC_EEENS5_IJNSA_ILi0EEESZ_SZ_EEEEENS5_IJNS4_10UnderscoreES12_S12_EEEEENS4_18SM100_TMA_2SM_LOADENS4_14ComposedLayoutINS4_7SwizzleILi2ELi4ELi3EEENS4_18smem_ptr_flag_bitsILi8EEENSX_INS5_IJNSA_ILi8EEESH_EEENS5_IJSH_SC_EEEEEEEvNS4_8identityES15_S1F_vS1G_EENS_8epilogue10collective18CollectiveEpilogueINS1I_23Sm100TmaWarpSpecializedILi4ELi2ELi32ELb0ELb0EEEJNS5_IJSH_SG_SH_EEENS5_IJNSX_ISH_SC_EENSX_INS5_IJNSA_ILi32EEESB_EEENS5_IJSC_SF_EEEEEEEESJ_SK_SJ_SK_NS1I_6fusion15FusionCallbacksIS1M_NS1U_17LinearCombinationISJ_fSJ_fLNS_15FloatRoundStyleE2EEES1N_S1T_JEEENS4_5SM1004TMEM4LOAD26SM100_TMEM_LOAD_32dp32b32xENS4_13SM90_TMA_LOADENS16_INS17_ILi1ELi4ELi3EEES1A_NSX_INS5_IJS1B_S1P_EEENS5_IJS1P_SC_EEEEEEENS4_39AutoVectorizingCopyWithAssumedAlignmentILi128EEENS4_14SM90_TMA_STOREES29_S2B_S2B_EEEvvEEEEvNT_6ParamsE,@function
        .size           _ZN7cutlass13device_kernelINS_4gemm6kernel13GemmUniversalIN4cute5tupleIJiiiiEEENS1_10collective13CollectiveMmaINS1_35MainloopSm100TmaUmmaWarpSpecializedILi16ELi2ELi4ENS5_IJNS4_1CILi2EEENSA_ILi1EEESC_EEEEENS5_IJNSA_ILi128EEENSA_ILi256EEENSA_ILi64EEEEEENS_12float_e4m3_tENS5_IJlSC_lEEESJ_SK_NS4_8TiledMMAINS4_8MMA_AtomIJNS4_10MMA_TraitsINS4_25SM100_MMA_F8F6F4_2x1SM_SSEJSJ_SJ_fSF_SG_NS4_17integral_constantINS4_4UMMA5MajorELSR_0EEESS_NSP_INSQ_7ScaleInELST_0EEESU_EEEEEENS4_6LayoutINS5_IJSC_SC_SC_EEENS5_IJNSA_ILi0EEESZ_SZ_EEEEENS5_IJNS4_10UnderscoreES12_S12_EEEEENS4_18SM100_TMA_2SM_LOADENS4_14ComposedLayoutINS4_7SwizzleILi2ELi4ELi3EEENS4_18smem_ptr_flag_bitsILi8EEENSX_INS5_IJNSA_ILi8EEESH_EEENS5_IJSH_SC_EEEEEEEvNS4_8identityES15_S1F_vS1G_EENS_8epilogue10collective18CollectiveEpilogueINS1I_23Sm100TmaWarpSpecializedILi4ELi2ELi32ELb0ELb0EEEJNS5_IJSH_SG_SH_EEENS5_IJNSX_ISH_SC_EENSX_INS5_IJNSA_ILi32EEESB_EEENS5_IJSC_SF_EEEEEEEESJ_SK_SJ_SK_NS1I_6fusion15FusionCallbacksIS1M_NS1U_17LinearCombinationISJ_fSJ_fLNS_15FloatRoundStyleE2EEES1N_S1T_JEEENS4_5SM1004TMEM4LOAD26SM100_TMEM_LOAD_32dp32b32xENS4_13SM90_TMA_LOADENS16_INS17_ILi1ELi4ELi3EEES1A_NSX_INS5_IJS1B_S1P_EEENS5_IJS1P_SC_EEEEEEENS4_39AutoVectorizingCopyWithAssumedAlignmentILi128EEENS4_14SM90_TMA_STOREES29_S2B_S2B_EEEvvEEEEvNT_6ParamsE,(.L_x_228 - _ZN7cutlass13device_kernelINS_4gemm6kernel13GemmUniversalIN4cute5tupleIJiiiiEEENS1_10collective13CollectiveMmaINS1_35MainloopSm100TmaUmmaWarpSpecializedILi16ELi2ELi4ENS5_IJNS4_1CILi2EEENSA_ILi1EEESC_EEEEENS5_IJNSA_ILi128EEENSA_ILi256EEENSA_ILi64EEEEEENS_12float_e4m3_tENS5_IJlSC_lEEESJ_SK_NS4_8TiledMMAINS4_8MMA_AtomIJNS4_10MMA_TraitsINS4_25SM100_MMA_F8F6F4_2x1SM_SSEJSJ_SJ_fSF_SG_NS4_17integral_constantINS4_4UMMA5MajorELSR_0EEESS_NSP_INSQ_7ScaleInELST_0EEESU_EEEEEENS4_6LayoutINS5_IJSC_SC_SC_EEENS5_IJNSA_ILi0EEESZ_SZ_EEEEENS5_IJNS4_10UnderscoreES12_S12_EEEEENS4_18SM100_TMA_2SM_LOADENS4_14ComposedLayoutINS4_7SwizzleILi2ELi4ELi3EEENS4_18smem_ptr_flag_bitsILi8EEENSX_INS5_IJNSA_ILi8EEESH_EEENS5_IJSH_SC_EEEEEEEvNS4_8identityES15_S1F_vS1G_EENS_8epilogue10collective18CollectiveEpilogueINS1I_23Sm100TmaWarpSpecializedILi4ELi2ELi32ELb0ELb0EEEJNS5_IJSH_SG_SH_EEENS5_IJNSX_ISH_SC_EENSX_INS5_IJNSA_ILi32EEESB_EEENS5_IJSC_SF_EEEEEEEESJ_SK_SJ_SK_NS1I_6fusion15FusionCallbacksIS1M_NS1U_17LinearCombinationISJ_fSJ_fLNS_15FloatRoundStyleE2EEES1N_S1T_JEEENS4_5SM1004TMEM4LOAD26SM100_TMEM_LOAD_32dp32b32xENS4_13SM90_TMA_LOADENS16_INS17_ILi1ELi4ELi3EEES1A_NSX_INS5_IJS1B_S1P_EEENS5_IJS1P_SC_EEEEEEENS4_39AutoVectorizingCopyWithAssumedAlignmentILi128EEENS4_14SM90_TMA_STOREES29_S2B_S2B_EEEvvEEEEvNT_6ParamsE)
        .other          _ZN7cutlass13device_kernelINS_4gemm6kernel13GemmUniversalIN4cute5tupleIJiiiiEEENS1_10collective13CollectiveMmaINS1_35MainloopSm100TmaUmmaWarpSpecializedILi16ELi2ELi4ENS5_IJNS4_1CILi2EEENSA_ILi1EEESC_EEEEENS5_IJNSA_ILi128EEENSA_ILi256EEENSA_ILi64EEEEEENS_12float_e4m3_tENS5_IJlSC_lEEESJ_SK_NS4_8TiledMMAINS4_8MMA_AtomIJNS4_10MMA_TraitsINS4_25SM100_MMA_F8F6F4_2x1SM_SSEJSJ_SJ_fSF_SG_NS4_17integral_constantINS4_4UMMA5MajorELSR_0EEESS_NSP_INSQ_7ScaleInELST_0EEESU_EEEEEENS4_6LayoutINS5_IJSC_SC_SC_EEENS5_IJNSA_ILi0EEESZ_SZ_EEEEENS5_IJNS4_10UnderscoreES12_S12_EEEEENS4_18SM100_TMA_2SM_LOADENS4_14ComposedLayoutINS4_7SwizzleILi2ELi4ELi3EEENS4_18smem_ptr_flag_bitsILi8EEENSX_INS5_IJNSA_ILi8EEESH_EEENS5_IJSH_SC_EEEEEEEvNS4_8identityES15_S1F_vS1G_EENS_8epilogue10collective18CollectiveEpilogueINS1I_23Sm100TmaWarpSpecializedILi4ELi2ELi32ELb0ELb0EEEJNS5_IJSH_SG_SH_EEENS5_IJNSX_ISH_SC_EENSX_INS5_IJNSA_ILi32EEESB_EEENS5_IJSC_SF_EEEEEEEESJ_SK_SJ_SK_NS1I_6fusion15FusionCallbacksIS1M_NS1U_17LinearCombinationISJ_fSJ_fLNS_15FloatRoundStyleE2EEES1N_S1T_JEEENS4_5SM1004TMEM4LOAD26SM100_TMEM_LOAD_32dp32b32xENS4_13SM90_TMA_LOADENS16_INS17_ILi1ELi4ELi3EEES1A_NSX_INS5_IJS1B_S1P_EEENS5_IJS1P_SC_EEEEEEENS4_39AutoVectorizingCopyWithAssumedAlignmentILi128EEENS4_14SM90_TMA_STOREES29_S2B_S2B_EEEvvEEEEvNT_6ParamsE,@"STO_CUDA_ENTRY STV_DEFAULT"
_ZN7cutlass13device_kernelINS_4gemm6kernel13GemmUniversalIN4cute5tupleIJiiiiEEENS1_10collective13CollectiveMmaINS1_35MainloopSm100TmaUmmaWarpSpecializedILi16ELi2ELi4ENS5_IJNS4_1CILi2EEENSA_ILi1EEESC_EEEEENS5_IJNSA_ILi128EEENSA_ILi256EEENSA_ILi64EEEEEENS_12float_e4m3_tENS5_IJlSC_lEEESJ_SK_NS4_8TiledMMAINS4_8MMA_AtomIJNS4_10MMA_TraitsINS4_25SM100_MMA_F8F6F4_2x1SM_SSEJSJ_SJ_fSF_SG_NS4_17integral_constantINS4_4UMMA5MajorELSR_0EEESS_NSP_INSQ_7ScaleInELST_0EEESU_EEEEEENS4_6LayoutINS5_IJSC_SC_SC_EEENS5_IJNSA_ILi0EEESZ_SZ_EEEEENS5_IJNS4_10UnderscoreES12_S12_EEEEENS4_18SM100_TMA_2SM_LOADENS4_14ComposedLayoutINS4_7SwizzleILi2ELi4ELi3EEENS4_18smem_ptr_flag_bitsILi8EEENSX_INS5_IJNSA_ILi8EEESH_EEENS5_IJSH_SC_EEEEEEEvNS4_8identityES15_S1F_vS1G_EENS_8epilogue10collective18CollectiveEpilogueINS1I_23Sm100TmaWarpSpecializedILi4ELi2ELi32ELb0ELb0EEEJNS5_IJSH_SG_SH_EEENS5_IJNSX_ISH_SC_EENSX_INS5_IJNSA_ILi32EEESB_EEENS5_IJSC_SF_EEEEEEEESJ_SK_SJ_SK_NS1I_6fusion15FusionCallbacksIS1M_NS1U_17LinearCombinationISJ_fSJ_fLNS_15FloatRoundStyleE2EEES1N_S1T_JEEENS4_5SM1004TMEM4LOAD26SM100_TMEM_LOAD_32dp32b32xENS4_13SM90_TMA_LOADENS16_INS17_ILi1ELi4ELi3EEES1A_NSX_INS5_IJS1B_S1P_EEENS5_IJS1P_SC_EEEEEEENS4_39AutoVectorizingCopyWithAssumedAlignmentILi128EEENS4_14SM90_TMA_STOREES29_S2B_S2B_EEEvvEEEEvNT_6ParamsE:
[----:B------:R-:W1:Y:S01]  /*0000*/  LDC R1, c[0x0][0x37c] ;  /* 0x0000df00ff017b82 */ /* 0x000e620000000800 */
[----:B------:R-:W2:Y:S01]  /*0010*/  S2R R109, SR_TID.X ;  /* 0x00000000006d7919 */ /* 0x000ea20000002100 */
[----:B------:R-:W3:Y:S06]  /*0020*/  LDCU.64 UR6, c[0x0][0x890] ;  /* 0x00011200ff0677ac */ /* 0x000eec0008000a00 */
[----:B------:R-:W4:Y:S01]  /*0030*/  S2UR UR37, SR_CgaCtaId ;  /* 0x00000000002579c3 */ /* 0x000f220000008800 */
[----:B------:R-:W-:Y:S02]  /*0040*/  PRMT R96, RZ, 0x7610, R96 ;  /* 0x00007610ff607816 */ /* 0x000fe40000000060 */
[----:B------:R-:W-:Y:S01]  /*0050*/  ELECT P1, URZ, PT ;  /* 0x0000000000ff782f */ /* 0x000fe20003820000 */
[----:B------:R-:W1:Y:S01]  /*0060*/  LDCU.64 UR46, c[0x0][0x358] ;  /* 0x00006b00ff2e77ac */ /* 0x000e620008000a00 */
[----:B---3--:R-:W-:-:S04]  /*0070*/  UISETP.NE.U32.AND UP0, UPT, UR6, URZ, UPT ;  /* 0x000000ff0600728c */ /* 0x008fc8000bf05070 */
[----:B------:R-:W-:Y:S02]  /*0080*/  UISETP.NE.AND.EX UP0, UPT, UR7, URZ, UPT, UP0 ;  /* 0x000000ff0700728c */ /* 0x000fe4000bf05300 */
[----:B----4-:R-:W-:Y:S02]  /*0090*/  ULOP3.LUT UR5, UR37, 0x1, URZ, 0xc0, !UPT ;  /* 0x0000000125057892 */ /* 0x010fe4000f8ec0ff */
[----:B------:R-:W-:Y:S01]  /*00a0*/  ULOP3.LUT UR4, UR37, 0x1, URZ, 0x3c, !UPT ;  /* 0x0000000125047892 */ /* 0x000fe2000f8e3cff */
[----:B--2---:R-:W-:-:S05]  /*00b0*/  SHF.R.U32.HI R102, RZ, 0x5, R109 ;  /* 0x00000005ff667819 */ /* 0x004fca000001166d */
[----:B------:R-:W2:Y:S02]  /*00c0*/  SHFL.IDX PT, R0, R102, RZ, 0x1f ;  /* 0x00001fff66007589 */ /* 0x000ea400000e0000 */
[----:B--2---:R-:W-:Y:S01]  /*00d0*/  R2UR UR10, R0 ;  /* 0x00000000000a72ca */ /* 0x004fe200000e0000 */
[----:B-1----:R-:W-:-:S14]  /*00e0*/  BRA.U UP0, `(.L_x_0) ;  /* 0x00000001002c7547 */ /* 0x002fdc000b800000 */
[----:B------:R-:W1:Y:S02]  /*00f0*/  LDCU.64 UR8, c[0x0][0x888] ;  /* 0x00011100ff0877ac */ /* 0x000e640008000a00 */
[----:B-1----:R-:W-:-:S04]  /*0100*/  UISETP.NE.U32.AND UP0, UPT, UR8, URZ, UPT ;  /* 0x000000ff0800728c */ /* 0x002fc8000bf05070 */
[----:B------:R-:W-:-:S09]  /*0110*/  UISETP.NE.AND.EX UP0, UPT, UR9, URZ, UPT, UP0 ;  /* 0x000000ff0900728c */ /* 0x000fd2000bf05300 */
[----:B------:R-:W-:Y:S05]  /*0120*/  BRA.U !UP0, `(.L_x_1) ;  /* 0x0000000108107547 */ /* 0x000fea000b800000 */
[----:B------:R-:W1:Y:S02]  /*0130*/  LDC.64 R2, c[0x0][0x888] ;  /* 0x00022200ff027b82 */ /* 0x000e640000000a00 */
[----:B-1----:R1:W5:Y:S01]  /*0140*/  LDG.E R49, desc[UR46][R2.64] ;  /* 0x0000002e02317981 */ /* 0x002362000c1e1900 */
[----:B------:R-:W-:Y:S01]  /*0150*/  HFMA2 R96, -RZ, RZ, 0, 5.9604644775390625e-08 ;  /* 0x00000001ff607431 */ /* 0x000fe200000001ff */
[----:B------:R-:W-:Y:S05]  /*0160*/  BRA `(.L_x_0) ;  /* 0x00000000000c7947 */ /* 0x000fea0003800000 */
.L_x_1:
[----:B------:R-:W1:Y:S01]  /*0170*/  LDCU UR8, c[0x0][0x880] ;  /* 0x00011000ff0877ac */ /* 0x000e620008000800 */
[----:B------:R-:W-:Y:S01]  /*0180*/  HFMA2 R96, -RZ, RZ, 0, 5.9604644775390625e-08 ;  /* 0x00000001ff607431 */ /* 0x000fe200000001ff */
[----:B-1----:R-:W-:-:S07]  /*0190*/  MOV R49, UR8 ;  /* 0x0000000800317c02 */ /* 0x002fce0008000f00 */
.L_x_0:
[----:B------:R-:W2:Y:S02]  /*01a0*/  LDCU.64 UR8, c[0x0][0x8b0] ;  /* 0x00011600ff0877ac */ /* 0x000ea40008000a00 */
[----:B--2---:R-:W-:-:S04]  /*01b0*/  UISETP.NE.U32.AND UP0, UPT, UR8, URZ, UPT ;  /* 0x000000ff0800728c */ /* 0x004fc8000bf05070 */
[----:B------:R-:W-:-:S09]  /*01c0*/  UISETP.NE.AND.EX UP0, UPT, UR9, URZ, UPT, UP0 ;  /* 0x000000ff0900728c */ /* 0x000fd2000bf05300 */
[----:B------:R-:W-:Y:S05]  /*01d0*/  BRA.U UP0, `(.L_x_2) ;  /* 0x0000000100247547 */ /* 0x000fea000b800000 */
[----:B------:R-:W2:Y:S02]  /*01e0*/  LDCU.64 UR8, c[0x0][0x8a8] ;  /* 0x00011500ff0877ac */ /* 0x000ea40008000a00 */
[----:B--2---:R-:W-:-:S04]  /*01f0*/  UISETP.NE.U32.AND UP0, UPT, UR8, URZ, UPT ;  /* 0x000000ff0800728c */ /* 0x004fc8000bf05070 */
[----:B------:R-:W-:-:S09]  /*0200*/  UISETP.NE.AND.EX UP0, UPT, UR9, URZ, UPT, UP0 ;  /* 0x000000ff0900728c */ /* 0x000fd2000bf05300 */
[----:B------:R-:W-:Y:S05]  /*0210*/  BRA.U !UP0, `(.L_x_3) ;  /* 0x00000001080c7547 */ /* 0x000fea000b800000 */
[----:B-1----:R-:W1:Y:S02]  /*0220*/  LDC.64 R2, c[0x0][0x8a8] ;  /* 0x00022a00ff027b82 */ /* 0x002e640000000a00 */
[----:B-1----:R2:W5:Y:S01]  /*0230*/  LDG.E R47, desc[UR46][R2.64] ;  /* 0x0000002e022f7981 */ /* 0x002562000c1e1900 */
[----:B------:R-:W-:Y:S05]  /*0240*/  BRA `(.L_x_2) ;  /* 0x0000000000087947 */ /* 0x000fea0003800000 */
.L_x_3:
[----:B------:R-:W2:Y:S02]  /*0250*/  LDCU UR8, c[0x0][0x8a0] ;  /* 0x00011400ff0877ac */ /* 0x000ea40008000800 */
[----:B--2---:R-:W-:Y:S02]  /*0260*/  MOV R47, UR8 ;  /* 0x00000008002f7c02 */ /* 0x004fe40008000f00 */
.L_x_2:
[----:B------:R-:W-:Y:S01]  /*0270*/  IMAD.U32 R0, RZ, RZ, UR10 ;  /* 0x0000000aff007e24 */ /* 0x000fe2000f8e00ff */
[----:B------:R-:W-:Y:S04]  /*0280*/  BSSY.RECONVERGENT B0, `(.L_x_4) ;  /* 0x000000c000007945 */ /* 0x000fe80003800200 */
[C---:B------:R-:W-:Y:S02]  /*0290*/  ISETP.NE.OR P2, PT, R0.reuse, 0x1, !P1 ;  /* 0x000000010000780c */ /* 0x040fe40004f45670 */
[----:B------:R-:W-:-:S11]  /*02a0*/  ISETP.NE.OR P0, PT, R0, 0x3, !P1 ;  /* 0x000000030000780c */ /* 0x000fd60004f05670 */
[----:B------:R-:W-:Y:S05]  /*02b0*/  @P2 BRA `(.L_x_5) ;  /* 0x0000000000202947 */ /* 0x000fea0003800000 */
[----:B------:R-:W3:Y:S02]  /*02c0*/  LDCU.64 UR8, c[0x0][0x348] ;  /* 0x00006900ff0877ac */ /* 0x000ee40008000a00 */
[----:B---3--:R-:W-:Y:S02]  /*02d0*/  UIADD3 UR12, UP1, UPT, UR8, 0x80, URZ ;  /* 0x00000080080c7890 */ /* 0x008fe4000ff3e0ff */
[----:B------:R-:W-:Y:S02]  /*02e0*/  UIADD3 UR8, UP0, UPT, UR8, 0x180, URZ ;  /* 0x0000018008087890 */ /* 0x000fe4000ff1e0ff */
[----:B------:R-:W-:Y:S02]  /*02f0*/  UIADD3.X UR13, UPT, UPT, URZ, UR9, URZ, UP1, !UPT ;  /* 0x00000009ff0d7290 */ /* 0x000fe40008ffe4ff */
[----:B------:R-:W-:-:S07]  /*0300*/  UIADD3.X UR9, UPT, UPT, URZ, UR9, URZ, UP0, !UPT ;  /* 0x00000009ff097290 */ /* 0x000fce00087fe4ff */
[----:B------:R3:W-:Y:S02]  /*0310*/  UTMACCTL.PF [UR12] ;  /* 0x000000000c0079b9 */ /* 0x0007e40008040000 */
[----:B------:R3:W-:Y:S02]  /*0320*/  UTMACCTL.PF [UR8] ;  /* 0x00000000080079b9 */ /* 0x0007e40008040000 */
[----:B---3--:R-:W-:Y:S01]  /*0330*/  NOP ;  /* 0x0000000000007918 */ /* 0x008fe20000000000 */
.L_x_5:
[----:B------:R-:W-:Y:S05]  /*0340*/  BSYNC.RECONVERGENT B0 ;  /* 0x0000000000007941 */ /* 0x000fea0003800200 */
.L_x_4:
[----:B------:R-:W-:Y:S04]  /*0350*/  BSSY.RECONVERGENT B0, `(.L_x_6) ;  /* 0x000000a000007945 */ /* 0x000fe80003800200 */
        /* <DEDUP_REMOVED lines=9> */
.L_x_7:
[----:B------:R-:W-:Y:S05]  /*03f0*/  BSYNC.RECONVERGENT B0 ;  /* 0x0000000000007941 */ /* 0x000fea0003800200 */
.L_x_6:
[----:B------:R-:W3:Y:S01]  /*0400*/  LDCU.64 UR8, c[0x0][0x888] ;  /* 0x00011100ff0877ac */ /* 0x000ee20008000a00 */
[----:B------:R-:W-:Y:S02]  /*0410*/  UISETP.EQ.U32.AND UP1, UPT, UR6, URZ, UPT ;  /* 0x000000ff0600728c */ /* 0x000fe4000bf22070 */
[----:B------:R-:W-:Y:S02]  /*0420*/  UPLOP3.LUT UP5, UPT, UPT, UPT, UPT, 0x80, 0x8 ;  /* 0x000000000008789c */ /* 0x000fe40003faf070 */
[----:B---3--:R-:W-:-:S04]  /*0430*/  UISETP.NE.U32.AND UP0, UPT, UR8, URZ, UPT ;  /* 0x000000ff0800728c */ /* 0x008fc8000bf05070 */
[----:B------:R-:W-:-:S04]  /*0440*/  UISETP.NE.AND.EX UP0, UPT, UR9, URZ, UPT, UP0 ;  /* 0x000000ff0900728c */ /* 0x000fc8000bf05300 */
[----:B------:R-:W-:-:S04]  /*0450*/  UISETP.EQ.OR.EX UP2, UPT, UR7, URZ, !UP0, UP1 ;  /* 0x000000ff0700728c */ /* 0x000fc8000c742710 */
[----:B------:R-:W-:-:S05]  /*0460*/  UP2UR UR50, UPR, URZ, 0x4 ;  /* 0x00000004ff327883 */ /* 0x000fca0008000000 */
[----:B------:R-:W-:Y:S07]  /*0470*/  BRA.U !UP2, `(.L_x_8) ;  /* 0x000000010a207547 */ /* 0x000fee000b800000 */
[----:B------:R-:W-:Y:S01]  /*0480*/  UISETP.NE.U32.AND UP2, UPT, UR6, URZ, UPT ;  /* 0x000000ff0600728c */ /* 0x000fe2000bf45070 */
[----:B-----5:R-:W-:Y:S01]  /*0490*/  FSETP.NEU.AND P0, PT, R49, RZ, PT ;  /* 0x000000ff3100720b */ /* 0x020fe20003f0d000 */
[----:B------:R-:W-:Y:S02]  /*04a0*/  USEL UR6, URZ, 0xffffffff, UP0 ;  /* 0xffffffffff067887 */ /* 0x000fe40008000000 */
[----:B------:R-:W-:-:S10]  /*04b0*/  UISETP.NE.AND.EX UP2, UPT, UR7, URZ, UPT, UP2 ;  /* 0x000000ff0700728c */ /* 0x000fd4000bf45320 */
[----:B------:R-:W-:Y:S01]  /*04c0*/  VOTEU.ANY UP1, P0 ;  /* 0x0000000000ff7886 */ /* 0x000fe20000020100 */
[----:B------:R-:W-:-:S04]  /*04d0*/  @!UP2 USEL UR6, URZ, 0xffffffff, UP1 ;  /* 0xffffffffff06a887 */ /* 0x000fc80008800000 */
[----:B------:R-:W-:-:S04]  /*04e0*/  ULOP3.LUT UR6, UR6, 0x1, URZ, 0xc0, !UPT ;  /* 0x0000000106067892 */ /* 0x000fc8000f8ec0ff */
[----:B------:R-:W-:-:S11]  /*04f0*/  UISETP.NE.U32.AND UP5, UPT, UR6, 0x1, UPT ;  /* 0x000000010600788c */ /* 0x000fd6000bfa5070 */
.L_x_8:
[----:B------:R-:W3:Y:S01]  /*0500*/  SHFL.IDX PT, R0, R102, RZ, 0x1f ;  /* 0x00001fff66007589 */ /* 0x000ee200000e0000 */
[----:B------:R-:W-:-:S04]  /*0510*/  UISETP.NE.AND UP1, UPT, UR10, 0x2, UPT ;  /* 0x000000020a00788c */ /* 0x000fc8000bf25270 */
[----:B------:R-:W-:Y:S02]  /*0520*/  UISETP.EQ.AND UP2, UPT, UR5, URZ, !UP1 ;  /* 0x000000ff0500728c */ /* 0x000fe4000cf42270 */
[----:B------:R-:W-:-:S04]  /*0530*/  USEL UR6, URZ, 0x1, UP1 ;  /* 0x00000001ff067887 */ /* 0x000fc80008800000 */
[----:B------:R-:W-:Y:S02]  /*0540*/  PLOP3.LUT P5, PT, P1, PT, UP2, 0x80, 0x8 ;  /* 0x000000000008781c */ /* 0x000fe40000faf028 */
[----:B---3--:R-:W-:-:S13]  /*0550*/  ISETP.NE.AND P0, PT, R0, RZ, PT ;  /* 0x000000ff0000720c */ /* 0x008fda0003f05270 */
[----:B------:R-:W-:Y:S05]  /*0560*/  @P0 BRA `(.L_x_9) ;  /* 0x0000000000b00947 */ /* 0x000fea0003800000 */
[----:B------:R-:W-:Y:S01]  /*0570*/  ELECT P0, URZ, PT ;  /* 0x0000000000ff782f */ /* 0x000fe20003800000 */
[----:B------:R-:W-:-:S12]  /*0580*/  BSSY.RECONVERGENT B0, `(.L_x_9) ;  /* 0x000002a000007945 */ /* 0x000fd80003800200 */
[----:B------:R-:W-:Y:S05]  /*0590*/  @!P0 BRA `(.L_x_10) ;  /* 0x0000000000a08947 */ /* 0x000fea0003800000 */
[----:B------:R-:W-:Y:S01]  /*05a0*/  UMOV UR8, 0x400 ;  /* 0x0000040000087882 */ /* 0x000fe20000000000 */
[----:B------:R-:W-:Y:S01]  /*05b0*/  UMOV UR7, 0x1 ;  /* 0x0000000100077882 */ /* 0x000fe20000000000 */
[----:B------:R-:W-:Y:S02]  /*05c0*/  ULEA UR8, UR37, UR8, 0x18 ;  /* 0x0000000825087291 */ /* 0x000fe4000f8ec0ff */
[----:B------:R-:W-:-:S04]  /*05d0*/  UIADD3 UR12, UPT, UPT, -UR7, 0x100000, URZ ;  /* 0x00100000070c7890 */ /* 0x000fc8000fffe1ff */
[----:B------:R-:W-:Y:S02]  /*05e0*/  USHF.L.U32 UR13, UR12, 0xb, URZ ;  /* 0x0000000b0c0d7899 */ /* 0x000fe400080006ff */
[----:B------:R-:W-:Y:S01]  /*05f0*/  USHF.L.U32 UR12, UR12, 0x1, URZ ;  /* 0x000000010c0c7899 */ /* 0x000fe200080006ff */
[----:B------:R-:W3:Y:S11]  /*0600*/  FENCE.VIEW.ASYNC.S ;  /* 0x00000000000073c6 */ /* 0x000ef60000000000 */
[----:B---3--:R3:W4:Y:S01]  /*0610*/  SYNCS.EXCH.64 URZ, [UR8], UR12 ;  /* 0x0000000c08ff75b2 */ /* 0x0087220008000100 */
[----:B------:R3:W1:Y:S01]  /*0620*/  SYNCS.EXCH.64 URZ, [UR8+0x80], UR12 ;  /* 0x0000800c08ff75b2 */ /* 0x0006620008000100 */
        /* <DEDUP_REMOVED lines=29> */
[----:B------:R3:W1:Y:S02]  /*0800*/  SYNCS.EXCH.64 URZ, [UR8+0xf8], UR12 ;  /* 0x0000f80c08ff75b2 */ /* 0x0006640008000100 */
[----:B---34-:R-:W-:Y:S01]  /*0810*/  NOP ;  /* 0x0000000000007918 */ /* 0x018fe20000000000 */
.L_x_10:
[----:B------:R-:W-:Y:S05]  /*0820*/  BSYNC.RECONVERGENT B0 ;  /* 0x0000000000007941 */ /* 0x000fea0003800200 */
.L_x_9:
[----:B------:R-:W3:Y:S01]  /*0830*/  SHFL.IDX PT, R0, R102, RZ, 0x1f ;  /* 0x00001fff66007589 */ /* 0x000ee200000e0000 */
[----:B------:R-:W-:Y:S01]  /*0840*/  NOP ;  /* 0x0000000000007918 */ /* 0x000fe20000000000 */
[----:B---3--:R-:W-:-:S13]  /*0850*/  ISETP.NE.AND P0, PT, R0, 0x1, PT ;  /* 0x000000010000780c */ /* 0x008fda0003f05270 */
[----:B------:R-:W-:Y:S05]  /*0860*/  @P0 BRA `(.L_x_11) ;  /* 0x0000000000540947 */ /* 0x000fea0003800000 */
[----:B------:R-:W-:Y:S01]  /*0870*/  UMOV UR9, 0x400 ;  /* 0x0000040000097882 */ /* 0x000fe20000000000 */
[----:B------:R-:W-:Y:S01]  /*0880*/  UMOV UR8, 0x20 ;  /* 0x0000002000087882 */ /* 0x000fe20000000000 */
[----:B------:R-:W-:Y:S01]  /*0890*/  UMOV UR7, 0x80 ;  /* 0x0000008000077882 */ /* 0x000fe20000000000 */
[----:B------:R-:W-:Y:S02]  /*08a0*/  ULEA UR9, UR37, UR9, 0x18 ;  /* 0x0000000925097291 */ /* 0x000fe4000f8ec0ff */
[----:B------:R-:W-:-:S04]  /*08b0*/  UIADD3 UR12, UPT, UPT, -UR8, 0x100000, URZ ;  /* 0x00100000080c7890 */ /* 0x000fc8000fffe1ff */
[----:B------:R-:W-:Y:S02]  /*08c0*/  USHF.L.U32 UR13, UR12, 0xb, URZ ;  /* 0x0000000b0c0d7899 */ /* 0x000fe400080006ff */
[----:B------:R-:W-:Y:S02]  /*08d0*/  USHF.L.U32 UR12, UR12, 0x1, URZ ;  /* 0x000000010c0c7899 */ /* 0x000fe400080006ff */
[----:B------:R-:W-:-:S04]  /*08e0*/  UIADD3 UR14, UPT, UPT, -UR7, 0x100000, URZ ;  /* 0x00100000070e7890 */ /* 0x000fc8000fffe1ff */
[----:B------:R-:W-:Y:S02]  /*08f0*/  USHF.L.U32 UR15, UR14, 0xb, URZ ;  /* 0x0000000b0e0f7899 */ /* 0x000fe400080006ff */
[----:B------:R-:W-:Y:S01]  /*0900*/  USHF.L.U32 UR14, UR14, 0x1, URZ ;  /* 0x000000010e0e7899 */ /* 0x000fe200080006ff */
[----:B------:R-:W-:Y:S01]  /*0910*/  ELECT P0, URZ, PT ;  /* 0x0000000000ff782f */ /* 0x000fe20003800000 */
[----:B------:R-:W3:Y:S02]  /*0920*/  FENCE.VIEW.ASYNC.S ;  /* 0x00000000000073c6 */ /* 0x000ee40000000000 */
[----:B---3--:R3:W4:Y:S08]  /*0930*/  SYNCS.EXCH.64 URZ, [UR9+0x100], UR12 ;  /* 0x0001000c09ff75b2 */ /* 0x0087300008000100 */
[----:B------:R3:W1:Y:S01]  /*0940*/  SYNCS.EXCH.64 URZ, [UR9+0x120], UR14 ;  /* 0x0001200e09ff75b2 */ /* 0x0006620008000100 */
[----:B------:R3:W1:Y:S01]  /*0950*/  SYNCS.EXCH.64 URZ, [UR9+0x108], UR12 ;  /* 0x0001080c09ff75b2 */ /* 0x0006620008000100 */
[----:B------:R3:W1:Y:S01]  /*0960*/  SYNCS.EXCH.64 URZ, [UR9+0x128], UR14 ;  /* 0x0001280e09ff75b2 */ /* 0x0006620008000100 */
[----:B------:R3:W1:Y:S01]  /*0970*/  SYNCS.EXCH.64 URZ, [UR9+0x110], UR12 ;  /* 0x0001100c09ff75b2 */ /* 0x0006620008000100 */
[----:B------:R3:W1:Y:S01]  /*0980*/  SYNCS.EXCH.64 URZ, [UR9+0x130], UR14 ;  /* 0x0001300e09ff75b2 */ /* 0x0006620008000100 */
[----:B------:R3:W1:Y:S01]  /*0990*/  SYNCS.EXCH.64 URZ, [UR9+0x118], UR12 ;  /* 0x0001180c09ff75b2 */ /* 0x0006620008000100 */
[----:B------:R3:W1:Y:S01]  /*09a0*/  SYNCS.EXCH.64 URZ, [UR9+0x138], UR14 ;  /* 0x0001380e09ff75b2 */ /* 0x0006620008000100 */
[----:B------:R-:W-:Y:S01]  /*09b0*/  NOP ;  /* 0x0000000000007918 */ /* 0x000fe20000000000 */
.L_x_11:
[----:B------:R-:W2:Y:S01]  /*09c0*/  SHFL.IDX PT, R0, R102, RZ, 0x1f ;  /* 0x00001fff66007589 */ /* 0x000ea200000e0000 */
[----:B------:R-:W-:Y:S01]  /*09d0*/  NOP ;  /* 0x0000000000007918 */ /* 0x000fe20000000000 */
[----:B--2---:R-:W-:-:S13]  /*09e0*/  ISETP.NE.AND P0, PT, R0, 0x3, PT ;  /* 0x000000030000780c */ /* 0x004fda0003f05270 */
[----:B------:R-:W-:Y:S05]  /*09f0*/  @P0 BRA `(.L_x_12) ;  /* 0x00000000002c0947 */ /* 0x000fea0003800000 */
[----:B------:R-:W-:Y:S01]  /*0a00*/  UMOV UR8, 0x400 ;  /* 0x0000040000087882 */ /* 0x000fe20000000000 */
[----:B------:R-:W-:Y:S01]  /*0a10*/  UMOV UR7, 0x20 ;  /* 0x0000002000077882 */ /* 0x000fe20000000000 */
[----:B------:R-:W-:Y:S02]  /*0a20*/  ULEA UR8, UR37, UR8, 0x18 ;  /* 0x0000000825087291 */ /* 0x000fe4000f8ec0ff */
[----:B---3--:R-:W-:-:S04]  /*0a30*/  UIADD3 UR12, UPT, UPT, -UR7, 0x100000, URZ ;  /* 0x00100000070c7890 */ /* 0x008fc8000fffe1ff */
[----:B------:R-:W-:Y:S02]  /*0a40*/  USHF.L.U32 UR13, UR12, 0xb, URZ ;  /* 0x0000000b0c0d7899 */ /* 0x000fe400080006ff */
[----:B------:R-:W-:Y:S01]  /*0a50*/  USHF.L.U32 UR12, UR12, 0x1, URZ ;  /* 0x000000010c0c7899 */ /* 0x000fe200080006ff */
[----:B------:R-:W-:Y:S01]  /*0a60*/  ELECT P0, URZ, PT ;  /* 0x0000000000ff782f */ /* 0x000fe20003800000 */
[----:B------:R-:W2:Y:S10]  /*0a70*/  FENCE.VIEW.ASYNC.S ;  /* 0x00000000000073c6 */ /* 0x000eb40000000000 */
[----:B--2---:R2:W3:Y:S01]  /*0a80*/  SYNCS.EXCH.64 URZ, [UR8+0x140], UR12 ;  /* 0x0001400c08ff75b2 */ /* 0x0044e20008000100 */
[----:B------:R2:W1:Y:S01]  /*0a90*/  SYNCS.EXCH.64 URZ, [UR8+0x148], UR12 ;  /* 0x0001480c08ff75b2 */ /* 0x0004620008000100 */
[----:B------:R-:W-:Y:S01]  /*0aa0*/  NOP ;  /* 0x0000000000007918 */ /* 0x000fe20000000000 */
.L_x_12:
[----:B------:R-:W4:Y:S01]  /*0ab0*/  SHFL.IDX PT, R0, R102, RZ, 0x1f ;  /* 0x00001fff66007589 */ /* 0x000f2200000e0000 */
[----:B------:R-:W-:Y:S01]  /*0ac0*/  NOP ;  /* 0x0000000000007918 */ /* 0x000fe20000000000 */
[----:B----4-:R-:W-:-:S13]  /*0ad0*/  ISETP.NE.AND P0, PT, R0, 0x4, PT ;  /* 0x000000040000780c */ /* 0x010fda0003f05270 */
[----:B------:R-:W-:Y:S05]  /*0ae0*/  @P0 BRA `(.L_x_13) ;  /* 0x0000000000480947 */ /* 0x000fea0003800000 */
[----:B---3--:R-:W-:Y:S01]  /*0af0*/  UMOV UR9, 0x1e0 ;  /* 0x000001e000097882 */ /* 0x008fe20000000000 */
[----:B--2---:R-:W-:Y:S01]  /*0b00*/  UMOV UR8, 0x400 ;  /* 0x0000040000087882 */ /* 0x004fe20000000000 */
[----:B------:R-:W-:Y:S01]  /*0b10*/  USEL UR9, UR9, 0x1a0, UP5 ;  /* 0x000001a009097887 */ /* 0x000fe2000a800000 */
        /* <DEDUP_REMOVED lines=9> */
[----:B------:R-:W2:Y:S02]  /*0bb0*/  FENCE.VIEW.ASYNC.S ;  /* 0x00000000000073c6 */ /* 0x000ea40000000000 */
[----:B--2---:R4:W2:Y:S08]  /*0bc0*/  SYNCS.EXCH.64 URZ, [UR8+0x150], UR12 ;  /* 0x0001500c08ff75b2 */ /* 0x0048b00008000100 */
[----:B------:R4:W3:Y:S01]  /*0bd0*/  SYNCS.EXCH.64 URZ, [UR8+0x160], UR14 ;  /* 0x0001600e08ff75b2 */ /* 0x0008e20008000100 */
[----:B------:R4:W1:Y:S01]  /*0be0*/  SYNCS.EXCH.64 URZ, [UR8+0x158], UR12 ;  /* 0x0001580c08ff75b2 */ /* 0x0008620008000100 */
[----:B------:R4:W1:Y:S02]  /*0bf0*/  SYNCS.EXCH.64 URZ, [UR8+0x168], UR14 ;  /* 0x0001680e08ff75b2 */ /* 0x0008640008000100 */
[----:B----4-:R-:W-:Y:S01]  /*0c00*/  NOP ;  /* 0x0000000000007918 */ /* 0x010fe20000000000 */
.L_x_13:
[----:B------:R-:W4:Y:S01]  /*0c10*/  SHFL.IDX PT, R0, R102, RZ, 0x1f ;  /* 0x00001fff66007589 */ /* 0x000f2200000e0000 */
[----:B------:R-:W-:Y:S01]  /*0c20*/  NOP ;  /* 0x0000000000007918 */ /* 0x000fe20000000000 */
[----:B----4-:R-:W-:-:S13]  /*0c30*/  ISETP.NE.AND P0, PT, R0, 0x5, PT ;  /* 0x000000050000780c */ /* 0x010fda0003f05270 */
[----:B------:R-:W-:Y:S05]  /*0c40*/  @P0 BRA `(.L_x_14) ;  /* 0x0000000000540947 */ /* 0x000fea0003800000 */
[----:B---3--:R-:W-:Y:S01]  /*0c50*/  UMOV UR9, 0x400 ;  /* 0x0000040000097882 */ /* 0x008fe20000000000 */
[----:B--2---:R-:W-:Y:S01]  /*0c60*/  UMOV UR8, 0x1 ;  /* 0x0000000100087882 */ /* 0x004fe20000000000 */
        /* <DEDUP_REMOVED lines=13> */
[----:B------:R4:W1:Y:S01]  /*0d40*/  SYNCS.EXCH.64 URZ, [UR9+0x198], UR14 ;  /* 0x0001980e09ff75b2 */ /* 0x0008620008000100 */
[----:B------:R4:W1:Y:S01]  /*0d50*/  SYNCS.EXCH.64 URZ, [UR9+0x180], UR12 ;  /* 0x0001800c09ff75b2 */ /* 0x0008620008000100 */
[----:B------:R4:W1:Y:S01]  /*0d60*/  SYNCS.EXCH.64 URZ, [UR9+0x1a0], UR14 ;  /* 0x0001a00e09ff75b2 */ /* 0x0008620008000100 */
[----:B------:R4:W1:Y:S01]  /*0d70*/  SYNCS.EXCH.64 URZ, [UR9+0x188], UR12 ;  /* 0x0001880c09ff75b2 */ /* 0x0008620008000100 */
[----:B------:R4:W1:Y:S02]  /*0d80*/  SYNCS.EXCH.64 URZ, [UR9+0x1a8], UR14 ;  /* 0x0001a80e09ff75b2 */ /* 0x0008640008000100 */
[----:B----4-:R-:W-:Y:S01]  /*0d90*/  NOP ;  /* 0x0000000000007918 */ /* 0x010fe20000000000 */
.L_x_14:
[----:B------:R-:W4:Y:S01]  /*0da0*/  SHFL.IDX PT, R0, R102, RZ, 0x1f ;  /* 0x00001fff66007589 */ /* 0x000f2200000e0000 */
[----:B------:R-:W-:Y:S01]  /*0db0*/  ISETP.NE.OR P1, PT, RZ, UR10, !P1 ;  /* 0x0000000aff007c0c */ /* 0x000fe2000cf25670 */
[----:B------:R-:W-:Y:S01]  /*0dc0*/  NOP ;  /* 0x0000000000007918 */ /* 0x000fe20000000000 */
[----:B----4-:R-:W-:-:S13]  /*0dd0*/  ISETP.NE.AND P0, PT, R0, 0x3, PT ;  /* 0x000000030000780c */ /* 0x010fda0003f05270 */
[----:B------:R-:W-:Y:S05]  /*0de0*/  @P0 BRA `(.L_x_15) ;  /* 0x0000000000340947 */ /* 0x000fea0003800000 */
[----:B--2---:R-:W-:Y:S01]  /*0df0*/  UMOV UR8, 0x400 ;  /* 0x0000040000087882 */ /* 0x004fe20000000000 */
[----:B------:R-:W-:Y:S01]  /*0e00*/  UMOV UR7, 0x20 ;  /* 0x0000002000077882 */ /* 0x000fe20000000000 */
[----:B------:R-:W-:Y:S02]  /*0e10*/  ULEA UR8, UR37, UR8, 0x18 ;  /* 0x0000000825087291 */ /* 0x000fe4000f8ec0ff */
[----:B---3--:R-:W-:-:S04]  /*0e20*/  UIADD3 UR12, UPT, UPT, -UR7, 0x100000, URZ ;  /* 0x00100000070c7890 */ /* 0x008fc8000fffe1ff */
[----:B------:R-:W-:Y:S02]  /*0e30*/  USHF.L.U32 UR13, UR12, 0xb, URZ ;  /* 0x0000000b0c0d7899 */ /* 0x000fe400080006ff */
[----:B------:R-:W-:Y:S01]  /*0e40*/  USHF.L.U32 UR12, UR12, 0x1, URZ ;  /* 0x000000010c0c7899 */ /* 0x000fe200080006ff */
[----:B------:R-:W-:Y:S01]  /*0e50*/  ELECT P0, URZ, PT ;  /* 0x0000000000ff782f */ /* 0x000fe20003800000 */
[----:B------:R-:W2:Y:S10]  /*0e60*/  FENCE.VIEW.ASYNC.S ;  /* 0x00000000000073c6 */ /* 0x000eb40000000000 */
[----:B--2---:R4:W2:Y:S01]  /*0e70*/  SYNCS.EXCH.64 URZ, [UR8+0x1b0], UR12 ;  /* 0x0001b00c08ff75b2 */ /* 0x0048a20008000100 */
[----:B------:R4:W3:Y:S01]  /*0e80*/  SYNCS.EXCH.64 URZ, [UR8+0x1c0], UR12 ;  /* 0x0001c00c08ff75b2 */ /* 0x0008e20008000100 */
[----:B------:R4:W1:Y:S01]  /*0e90*/  SYNCS.EXCH.64 URZ, [UR8+0x1b8], UR12 ;  /* 0x0001b80c08ff75b2 */ /* 0x0008620008000100 */
[----:B------:R4:W1:Y:S02]  /*0ea0*/  SYNCS.EXCH.64 URZ, [UR8+0x1c8], UR12 ;  /* 0x0001c80c08ff75b2 */ /* 0x0008640008000100 */
[----:B----4-:R-:W-:Y:S01]  /*0eb0*/  NOP ;  /* 0x0000000000007918 */ /* 0x010fe20000000000 */
.L_x_15:
[----:B------:R-:W-:Y:S01]  /*0ec0*/  VOTEU.ALL UP1, P1 ;  /* 0x0000000000ff7886 */ /* 0x000fe20000820000 */
[----:B--2---:R-:W2:Y:S01]  /*0ed0*/  LDCU UR8, c[0x0][0x36c] ;  /* 0x00006d80ff0877ac */ /* 0x004ea20008000800 */
[----:B------:R-:W-:Y:S01]  /*0ee0*/  NOP ;  /* 0x0000000000007918 */ /* 0x000fe20000000000 */
[----:B------:R-:W-:Y:S01]  /*0ef0*/  LOP3.LUT R10, R109, 0x1f, RZ, 0xc0, !PT ;  /* 0x0000001f6d0a7812 */ /* 0x000fe200078ec0ff */
[----:B---3--:R-:W-:Y:S01]  /*0f00*/  UMOV UR12, 0x20 ;  /* 0x00000020000c7882 */ /* 0x008fe20000000000 */
[----:B------:R-:W-:Y:S01]  /*0f10*/  @!UP1 UMOV UR7, 0x400 ;  /* 0x0000040000079882 */ /* 0x000fe20000000000 */
[----:B------:R-:W-:-:S04]  /*0f20*/  @!UP1 UIADD3 UR12, UPT, UPT, -UR12, 0x100000, URZ ;  /* 0x001000000c0c9890 */ /* 0x000fc8000fffe1ff */
[----:B------:R-:W-:Y:S02]  /*0f30*/  @!UP1 USHF.L.U32 UR13, UR12, 0xb, URZ ;  /* 0x0000000b0c0d9899 */ /* 0x000fe400080006ff */
[----:B------:R-:W-:Y:S02]  /*0f40*/  @!UP1 USHF.L.U32 UR12, UR12, 0x1, URZ ;  /* 0x000000010c0c9899 */ /* 0x000fe400080006ff */
[----:B------:R-:W-:Y:S01]  /*0f50*/  @!UP1 ULEA UR7, UR37, UR7, 0x18 ;  /* 0x0000000725079291 */ /* 0x000fe2000f8ec0ff */
[----:B------:R-:W-:Y:S01]  /*0f60*/  VOTEU.ALL UP1, P1 ;  /* 0x0000000000ff7886 */ /* 0x000fe20000820000 */
[----:B------:R-:W-:Y:S01]  /*0f70*/  UISETP.NE.AND UP4, UPT, UR10, URZ, UPT ;  /* 0x000000ff0a00728c */ /* 0x000fe2000bf85270 */
[----:B------:R-:W3:Y:S09]  /*0f80*/  FENCE.VIEW.ASYNC.S ;  /* 0x00000000000073c6 */ /* 0x000ef20000000000 */
[----:B---3--:R3:W4:Y:S01]  /*0f90*/  @!UP1 SYNCS.EXCH.64 URZ, [UR7+0x1d0], UR12 ;  /* 0x0001d00c07ff95b2 */ /* 0x0087220008000100 */
[----:B--2---:R-:W-:-:S09]  /*0fa0*/  UISETP.EQ.U32.AND UP1, UPT, UR8, 0x1, UPT ;  /* 0x000000010800788c */ /* 0x004fd2000bf22070 */
[----:B------:R-:W-:Y:S05]  /*0fb0*/  BRA.U !UP1, `(.L_x_16) ;  /* 0x0000000109087547 */ /* 0x000fea000b800000 */
[----:B-1--4-:R-:W-:Y:S01]  /*0fc0*/  UCGABAR_ARV ;  /* 0x00000000000079c7 */ /* 0x012fe20008000000 */
[----:B------:R-:W-:Y:S05]  /*0fd0*/  BRA `(.L_x_17) ;  /* 0x0000000000047947 */ /* 0x000fea0003800000 */
.L_x_16:
[----:B-1--4-:R-:W-:Y:S01]  /*0fe0*/  NOP ;  /* 0x0000000000007918 */ /* 0x012fe20000000000 */
.L_x_17:
[----:B------:R-:W1:Y:S01]  /*0ff0*/  S2R R15, SR_CTAID.Y ;  /* 0x00000000000f7919 */ /* 0x000e620000002600 */
[----:B------:R-:W-:-:S05]  /*1000*/  CS2R.32 R95, SR_CgaSize ;  /* 0x00000000005f7805 */ /* 0x000fca0000008a00 */
[----:B------:R-:W-:-:S05]  /*1010*/  IMAD R95, R95, -0xa0, RZ ;  /* 0xffffff605f5f7824 */ /* 0x000fca00078e02ff */
[----:B---3--:R-:W-:-:S14]  /*1020*/  R2UR UR7, R95 ;  /* 0x000000005f0772ca */ /* 0x008fdc00000e0000 */
[----:B------:R-:W2:Y:S01]  /*1030*/  LDCU UR7, c[0x0][UR7+0x2b4] ;  /* 0x00005680070777ac */ /* 0x000ea20008000800 */
[----:B------:R-:W-:-:S05]  /*1040*/  CS2R.32 R0, SR_CgaSize ;  /* 0x0000000000007805 */ /* 0x000fca0000008a00 */
[----:B------:R-:W-:-:S06]  /*1050*/  IMAD R0, R0, -0xa0, RZ ;  /* 0xffffff6000007824 */ /* 0x000fcc00078e02ff */
[----:B------:R-:W3:Y:S01]  /*1060*/  LDC R0, c[0x0][R0+0x2a4] ;  /* 0x0000a90000007b82 */ /* 0x000ee20000000800 */
[----:B------:R-:W-:Y:S01]  /*1070*/  PRMT R8, RZ, 0x7610, R8 ;  /* 0x00007610ff087816 */ /* 0x000fe20000000008 */
[----:B------:R-:W4:Y:S01]  /*1080*/  S2R R9, SR_CTAID.X ;  /* 0x0000000000097919 */ /* 0x000f220000002500 */
[----:B------:R-:W-:-:S05]  /*1090*/  CS2R.32 R95, SR_CgaSize ;  /* 0x00000000005f7805 */ /* 0x000fca0000008a00 */
[----:B------:R-:W-:-:S05]  /*10a0*/  IMAD R95, R95, -0xa0, RZ ;  /* 0xffffff605f5f7824 */ /* 0x000fca00078e02ff */
[----:B------:R-:W-:-:S14]  /*10b0*/  R2UR UR8, R95 ;  /* 0x000000005f0872ca */ /* 0x000fdc00000e0000 */
[----:B------:R-:W3:Y:S01]  /*10c0*/  LDCU UR8, c[0x0][UR8+0x2b0] ;  /* 0x00005600080877ac */ /* 0x000ee20008000800 */
[----:B------:R-:W-:Y:S01]  /*10d0*/  UISETP.NE.AND UP2, UPT, UR10, 0x2, UPT ;  /* 0x000000020a00788c */ /* 0x000fe2000bf45270 */
[----:B------:R-:W2:Y:S01]  /*10e0*/  LDC R11, c[0x0][0xb24] ;  /* 0x0002c900ff0b7b82 */ /* 0x000ea20000000800 */
[----:B------:R-:W-:-:S05]  /*10f0*/  CS2R.32 R2, SR_CgaSize ;  /* 0x0000000000027805 */ /* 0x000fca0000008a00 */
[----:B------:R-:W-:-:S06]  /*1100*/  IMAD R2, R2, -0xa0, RZ ;  /* 0xffffff6002027824 */ /* 0x000fcc00078e02ff */
[----:B------:R-:W3:Y:S08]  /*1110*/  LDC R2, c[0x0][R2+0x2a0] ;  /* 0x0000a80002027b82 */ /* 0x000ef00000000800 */
[----:B------:R-:W3:Y:S01]  /*1120*/  LDC R40, c[0x0][0xb24] ;  /* 0x0002c900ff287b82 */ /* 0x000ee20000000800 */
[----:B-1----:R-:W-:-:S07]  /*1130*/  I2FP.F32.U32 R94, R15 ;  /* 0x0000000f005e7245 */ /* 0x002fce0000201000 */
[----:B------:R-:W1:Y:S01]  /*1140*/  S2UR UR36, SR_CTAID.Z ;  /* 0x00000000002479c3 */ /* 0x000e620000002700 */
[----:B--2---:R-:W-:Y:S01]  /*1150*/  ISETP.GE.AND P0, PT, R11, 0x1, PT ;  /* 0x000000010b00780c */ /* 0x004fe20003f06270 */
[----:B----4-:R-:W-:Y:S01]  /*1160*/  IMAD.MOV.U32 R14, RZ, RZ, R9 ;  /* 0x000000ffff0e7224 */ /* 0x010fe200078e0009 */
[----:B------:R-:W-:Y:S01]  /*1170*/  I2FP.F32.U32 R95, R9 ;  /* 0x00000009005f7245 */ /* 0x000fe20000201000 */
[----:B------:R-:W-:Y:S01]  /*1180*/  FMUL R94, R94, UR7 ;  /* 0x000000075e5e7c20 */ /* 0x000fe20008400000 */
[----:B------:R-:W2:Y:S03]  /*1190*/  LDCU UR7, c[0x0][0xb30] ;  /* 0x00016600ff0777ac */ /* 0x000ea60008000800 */
[----:B---3--:R-:W-:Y:S02]  /*11a0*/  FMUL R95, R95, UR8 ;  /* 0x000000085f5f7c20 */ /* 0x008fe40008400000 */
[----:B------:R-:W3:Y:S08]  /*11b0*/  F2I.U32.TRUNC.NTZ R94, R94 ;  /* 0x0000005e005e7305 */ /* 0x000ef0000020f000 */
[----:B------:R-:W4:Y:S01]  /*11c0*/  F2I.U32.TRUNC.NTZ R95, R95 ;  /* 0x0000005f005f7305 */ /* 0x000f22000020f000 */
[----:B--2---:R-:W-:Y:S01]  /*11d0*/  UISETP.NE.AND UP3, UPT, UR7, 0x1, UPT ;  /* 0x000000010700788c */ /* 0x004fe2000bf65270 */
[----:B---3--:R-:W-:-:S05]  /*11e0*/  IADD3 R94, PT, PT, -R94, RZ, RZ ;  /* 0x000000ff5e5e7210 */ /* 0x008fca0007ffe1ff */
[----:B------:R-:W-:Y:S01]  /*11f0*/  IMAD R94, R0, R94, R15 ;  /* 0x0000005e005e7224 */ /* 0x000fe200078e020f */
[----:B------:R-:W-:Y:S01]  /*1200*/  PRMT R0, RZ, 0x7610, R0 ;  /* 0x00007610ff007816 */ /* 0x000fe20000000000 */
[----:B----4-:R-:W-:-:S04]  /*1210*/  IMAD.MOV R95, RZ, RZ, -R95 ;  /* 0x000000ffff5f7224 */ /* 0x010fc800078e0a5f */
[----:B------:R-:W-:Y:S01]  /*1220*/  IMAD R95, R2, R95, R9 ;  /* 0x0000005f025f7224 */ /* 0x000fe200078e0209 */
[----:B-1----:R-:W-:Y:S06]  /*1230*/  BRA.U UP4, `(.L_x_18) ;  /* 0x0000000104247547 */ /* 0x002fec000b800000 */
[----:B------:R-:W-:Y:S01]  /*1240*/  ISETP.NE.AND P1, PT, R94, RZ, PT ;  /* 0x000000ff5e00720c */ /* 0x000fe20003f25270 */
[----:B------:R-:W-:Y:S01]  /*1250*/  IMAD.MOV.U32 R0, RZ, RZ, 0x3 ;  /* 0x00000003ff007424 */ /* 0x000fe200078e00ff */
[C---:B------:R-:W-:Y:S02]  /*1260*/  LOP3.LUT R2, R95.reuse, 0xfffffffe, RZ, 0xc0, !PT ;  /* 0xfffffffe5f027812 */ /* 0x040fe400078ec0ff */
[----:B------:R-:W-:Y:S02]  /*1270*/  ISETP.LT.U32.OR P1, PT, R95, 0x2, !P1 ;  /* 0x000000025f00780c */ /* 0x000fe40004f21470 */
[----:B------:R-:W-:Y:S02]  /*1280*/  SHF.L.U32 R0, R0, R2, RZ ;  /* 0x0000000200007219 */ /* 0x000fe400000006ff */
[----:B------:R-:W-:Y:S02]  /*1290*/  SEL R4, RZ, 0x1, !P1 ;  /* 0x00000001ff047807 */ /* 0x000fe40004800000 */
[----:B------:R-:W-:-:S05]  /*12a0*/  SEL R3, RZ, 0x2, !P1 ;  /* 0x00000002ff037807 */ /* 0x000fca0004800000 */
[----:B------:R-:W-:-:S05]  /*12b0*/  IMAD.IADD R3, R4, 0x1, R3 ;  /* 0x0000000104037824 */ /* 0x000fca00078e0203 */
[----:B------:R-:W-:Y:S02]  /*12c0*/  PRMT R8, R3, 0x7610, R8 ;  /* 0x0000761003087816 */ /* 0x000fe40000000008 */
.L_x_18:
[----:B------:R-:W-:Y:S05]  /*12d0*/  @!P0 BRA `(.L_x_19) ;  /* 0x0000000000b88947 */ /* 0x000fea0003800000 */
[----:B------:R-:W1:Y:S01]  /*12e0*/  LDC.64 R4, c[0x0][0xb18] ;  /* 0x0002c600ff047b82 */ /* 0x000e620000000a00 */
[----:B------:R-:W-:-:S07]  /*12f0*/  ISETP.NE.AND P0, PT, R11, 0x1, PT ;  /* 0x000000010b00780c */ /* 0x000fce0003f05270 */
[----:B------:R-:W2:Y:S08]  /*1300*/  LDC R14, c[0x0][0xb0c] ;  /* 0x0002c300ff0e7b82 */ /* 0x000eb00000000800 */
[----:B------:R-:W3:Y:S08]  /*1310*/  LDC R16, c[0x0][0x370] ;  /* 0x0000dc00ff107b82 */ /* 0x000ef00000000800 */
[----:B------:R-:W4:Y:S01]  /*1320*/  LDC R13, c[0x0][0x374] ;  /* 0x0000dd00ff0d7b82 */ /* 0x000f220000000800 */
[----:B-1----:R-:W-:-:S07]  /*1330*/  ISETP.NE.AND P1, PT, R4, 0x1, PT ;  /* 0x000000010400780c */ /* 0x002fce0003f25270 */
[----:B------:R-:W3:Y:S01]  /*1340*/  LDC.64 R6, c[0x0][0xb10] ;  /* 0x0002c400ff067b82 */ /* 0x000ee20000000a00 */
[----:B--2---:R-:W-:-:S07]  /*1350*/  ISETP.NE.AND P2, PT, R14, 0x1, PT ;  /* 0x000000010e00780c */ /* 0x004fce0003f45270 */
[----:B------:R-:W1:Y:S08]  /*1360*/  LDC R12, c[0x0][0xb20] ;  /* 0x0002c800ff0c7b82 */ /* 0x000e700000000800 */
[----:B------:R-:W2:Y:S01]  /*1370*/  LDC.64 R2, c[0x0][0xb28] ;  /* 0x0002ca00ff027b82 */ /* 0x000ea20000000a00 */
[----:B----4-:R-:W-:-:S04]  /*1380*/  IMAD.HI.U32 R17, R13, R5, RZ ;  /* 0x000000050d117227 */ /* 0x010fc800078e00ff */
[----:B------:R-:W-:-:S04]  /*1390*/  IMAD.HI.U32 R5, R15, R5, RZ ;  /* 0x000000050f057227 */ /* 0x000fc800078e00ff */
[----:B---3--:R-:W-:-:S05]  /*13a0*/  IMAD.HI.U32 R18, R16, R6, RZ ;  /* 0x0000000610127227 */ /* 0x008fca00078e00ff */
[-C--:B------:R-:W-:Y:S01]  /*13b0*/  @P2 SHF.R.U32.HI R16, RZ, R7.reuse, R18 ;  /* 0x00000007ff102219 */ /* 0x080fe20000011612 */
[----:B------:R-:W-:Y:S01]  /*13c0*/  IMAD.HI.U32 R18, R9, R6, RZ ;  /* 0x0000000609127227 */ /* 0x000fe200078e00ff */
[-C--:B-1----:R-:W-:Y:S02]  /*13d0*/  @P1 SHF.R.U32.HI R13, RZ, R12.reuse, R17 ;  /* 0x0000000cff0d1219 */ /* 0x082fe40000011611 */
[----:B------:R-:W-:Y:S02]  /*13e0*/  SHF.R.U32.HI R5, RZ, R12, R5 ;  /* 0x0000000cff057219 */ /* 0x000fe40000011605 */
[----:B------:R-:W-:Y:S02]  /*13f0*/  SHF.R.U32.HI R18, RZ, R7, R18 ;  /* 0x00000007ff127219 */ /* 0x000fe40000011612 */
[----:B------:R-:W-:Y:S01]  /*1400*/  SEL R5, R15, R5, !P1 ;  /* 0x000000050f057207 */ /* 0x000fe20004800000 */
[----:B--2---:R-:W-:Y:S01]  /*1410*/  IMAD.HI.U32 R17, R13, R2, RZ ;  /* 0x000000020d117227 */ /* 0x004fe200078e00ff */
[----:B------:R-:W-:-:S03]  /*1420*/  SEL R18, R9, R18, !P2 ;  /* 0x0000001209127207 */ /* 0x000fc60005000000 */
[----:B------:R-:W-:Y:S01]  /*1430*/  IMAD.HI.U32 R6, R16, R2, RZ ;  /* 0x0000000210067227 */ /* 0x000fe200078e00ff */
[----:B------:R-:W-:-:S04]  /*1440*/  @P0 SHF.R.U32.HI R13, RZ, R3, R17 ;  /* 0x00000003ff0d0219 */ /* 0x000fc80000011611 */
[----:B------:R-:W-:Y:S01]  /*1450*/  @P0 SHF.R.U32.HI R16, RZ, R3, R6 ;  /* 0x00000003ff100219 */ /* 0x000fe20000011606 */
[----:B------:R-:W-:-:S04]  /*1460*/  IMAD R13, R13, R11, RZ ;  /* 0x0000000b0d0d7224 */ /* 0x000fc800078e02ff */
[----:B------:R-:W-:Y:S01]  /*1470*/  IMAD R6, R16, R11, RZ ;  /* 0x0000000b10067224 */ /* 0x000fe200078e02ff */
[----:B------:R-:W-:-:S04]  /*1480*/  ISETP.GE.AND P1, PT, R5, R13, PT ;  /* 0x0000000d0500720c */ /* 0x000fc80003f26270 */
[----:B------:R-:W-:Y:S01]  /*1490*/  ISETP.GE.OR P1, PT, R18, R6, P1 ;  /* 0x000000061200720c */ /* 0x000fe20000f26670 */
[----:B------:R-:W-:-:S05]  /*14a0*/  IMAD.HI.U32 R6, R5, R2, RZ ;  /* 0x0000000205067227 */ /* 0x000fca00078e00ff */
[----:B------:R-:W-:-:S04]  /*14b0*/  SHF.R.U32.HI R6, RZ, R3, R6 ;  /* 0x00000003ff067219 */ /* 0x000fc80000011606 */
[----:B------:R-:W-:-:S03]  /*14c0*/  SEL R6, R5, R6, !P0 ;  /* 0x0000000605067207 */ /* 0x000fc60004000000 */
[----:B------:R-:W-:Y:S01]  /*14d0*/  @!P1 IMAD.HI.U32 R7, R18, R2, RZ ;  /* 0x0000000212079227 */ /* 0x000fe200078e00ff */
[----:B------:R-:W-:-:S04]  /*14e0*/  IADD3 R2, PT, PT, -R6, RZ, RZ ;  /* 0x000000ff06027210 */ /* 0x000fc80007ffe1ff */
[----:B------:R-:W-:Y:S01]  /*14f0*/  @!P1 SHF.R.U32.HI R3, RZ, R3, R7 ;  /* 0x00000003ff039219 */ /* 0x000fe20000011607 */
[----:B------:R-:W-:Y:S01]  /*1500*/  IMAD R2, R11, R2, R5 ;  /* 0x000000020b027224 */ /* 0x000fe200078e0205 */
[----:B------:R-:W-:Y:S02]  /*1510*/  IADD3 R7, PT, PT, -R5, RZ, RZ ;  /* 0x000000ff05077210 */ /* 0x000fe40007ffe1ff */
[----:B------:R-:W-:-:S03]  /*1520*/  @!P1 SEL R3, R18, R3, !P0 ;  /* 0x0000000312039207 */ /* 0x000fc60004000000 */
[----:B------:R-:W-:Y:S02]  /*1530*/  IMAD R7, R4, R7, R15 ;  /* 0x0000000704077224 */ /* 0x000fe400078e020f */
[--C-:B------:R-:W-:Y:S02]  /*1540*/  @!P1 IMAD.IADD R6, R6, 0x1, -R3.reuse ;  /* 0x0000000106069824 */ /* 0x100fe400078e0a03 */
[----:B------:R-:W-:Y:S01]  /*1550*/  @!P1 IMAD R3, R2, R16, R3 ;  /* 0x0000001002039224 */ /* 0x000fe200078e0203 */
[----:B------:R-:W-:Y:S01]  /*1560*/  IADD3 R2, PT, PT, -R18, RZ, RZ ;  /* 0x000000ff12027210 */ /* 0x000fe20007ffe1ff */
[----:B------:R-:W-:Y:S02]  /*1570*/  @!P1 IMAD R5, R6, R11, R18 ;  /* 0x0000000b06059224 */ /* 0x000fe400078e0212 */
[----:B------:R-:W-:Y:S02]  /*1580*/  @!P1 IMAD.MOV.U32 R18, RZ, RZ, R3 ;  /* 0x000000ffff129224 */ /* 0x000fe400078e0003 */
[----:B------:R-:W-:-:S02]  /*1590*/  IMAD R2, R14, R2, R9 ;  /* 0x000000020e027224 */ /* 0x000fc400078e0209 */
[----:B------:R-:W-:Y:S02]  /*15a0*/  IMAD R15, R5, R4, R7 ;  /* 0x00000004050f7224 */ /* 0x000fe400078e0207 */
[----:B------:R-:W-:Y:S02]  /*15b0*/  IMAD R14, R18, R14, R2 ;  /* 0x0000000e120e7224 */ /* 0x000fe400078e0202 */
.L_x_19:
[----:B------:R-:W-:Y:S05]  /*15c0*/  BRA.U UP3, `(.L_x_20) ;  /* 0x0000000103407547 */ /* 0x000fea000b800000 */
[----:B------:R-:W1:Y:S08]  /*15d0*/  LDC.64 R4, c[0x0][0xb10] ;  /* 0x0002c400ff047b82 */ /* 0x000e700000000a00 */
[----:B------:R-:W2:Y:S08]  /*15e0*/  LDC.64 R2, c[0x0][0xb18] ;  /* 0x0002c600ff027b82 */ /* 0x000eb00000000a00 */
[----:B------:R-:W3:Y:S08]  /*15f0*/  LDC R6, c[0x0][0xb20] ;  /* 0x0002c800ff067b82 */ /* 0x000ef00000000800 */
[----:B------:R-:W4:Y:S01]  /*1600*/  LDC R7, c[0x0][0xb0c] ;  /* 0x0002c300ff077b82 */ /* 0x000f220000000800 */
[----:B-1----:R-:W-:-:S05]  /*1610*/  IMAD.HI.U32 R4, R14, R4, RZ ;  /* 0x000000040e047227 */ /* 0x002fca00078e00ff */
[----:B------:R-:W-:Y:S01]  /*1620*/  SHF.R.U32.HI R4, RZ, R5, R4 ;  /* 0x00000005ff047219 */ /* 0x000fe20000011604 */
[----:B--2---:R-:W-:Y:S01]  /*1630*/  IMAD.HI.U32 R3, R15, R3, RZ ;  /* 0x000000030f037227 */ /* 0x004fe200078e00ff */
[----:B------:R-:W-:-:S04]  /*1640*/  ISETP.NE.AND P0, PT, R2, 0x1, PT ;  /* 0x000000010200780c */ /* 0x000fc80003f05270 */
[----:B---3--:R-:W-:-:S04]  /*1650*/  SHF.R.U32.HI R3, RZ, R6, R3 ;  /* 0x00000006ff037219 */ /* 0x008fc80000011603 */
[----:B------:R-:W-:Y:S02]  /*1660*/  SEL R3, R15, R3, !P0 ;  /* 0x000000030f037207 */ /* 0x000fe40004000000 */
[----:B----4-:R-:W-:-:S04]  /*1670*/  ISETP.NE.AND P1, PT, R7, 0x1, PT ;  /* 0x000000010700780c */ /* 0x010fc80003f25270 */
[----:B------:R-:W-:-:S05]  /*1680*/  SEL R5, R14, R4, !P1 ;  /* 0x000000040e057207 */ /* 0x000fca0004800000 */
[----:B------:R-:W-:Y:S02]  /*1690*/  IMAD.IADD R4, R3, 0x1, -R5 ;  /* 0x0000000103047824 */ /* 0x000fe400078e0a05 */
[----:B------:R-:W-:Y:S02]  /*16a0*/  IMAD.IADD R3, R5, 0x1, -R3 ;  /* 0x0000000105037824 */ /* 0x000fe400078e0a03 */
[----:B------:R-:W-:Y:S02]  /*16b0*/  IMAD R14, R4, R7, R14 ;  /* 0x00000007040e7224 */ /* 0x000fe400078e020e */
[----:B------:R-:W-:Y:S02]  /*16c0*/  IMAD R15, R3, R2, R15 ;  /* 0x00000002030f7224 */ /* 0x000fe400078e020f */
.L_x_20:
[----:B------:R-:W-:Y:S05]  /*16d0*/  BRA.U !UP1, `(.L_x_21) ;  /* 0x00000001090c7547 */ /* 0x000fea000b800000 */
[----:B------:R-:W-:Y:S01]  /*16e0*/  UCGABAR_WAIT ;  /* 0x0000000000007dc7 */ /* 0x000fe20008000000 */
[----:B------:R-:W-:Y:S01]  /*16f0*/  CCTL.IVALL ;  /* 0x00000000ff00798f */ /* 0x000fe20002000000 */
[----:B------:R-:W-:Y:S05]  /*1700*/  BRA `(.L_x_22) ;  /* 0x0000000000047947 */ /* 0x000fea0003800000 */
.L_x_21:
[----:B------:R-:W-:Y:S06]  /*1710*/  BAR.SYNC.DEFER_BLOCKING 0x0 ;  /* 0x0000000000007b1d */ /* 0x000fec0000010000 */
.L_x_22:
[----:B------:R-:W-:Y:S05]  /*1720*/  BRA.U UP2, `(.L_x_23) ;  /* 0x0000001902647547 */ /* 0x000fea000b800000 */
[----:B------:R-:W1:Y:S01]  /*1730*/  LDCU UR4, c[0x0][0x38c] ;  /* 0x00007180ff0477ac */ /* 0x000e620008000800 */
[----:B------:R-:W2:Y:S01]  /*1740*/  LDC R8, c[0x0][0x370] ;  /* 0x0000dc00ff087b82 */ /* 0x000ea20000000800 */
[C---:B------:R-:W-:Y:S01]  /*1750*/  IMAD.SHL.U32 R19, R9.reuse, 0x80, RZ ;  /* 0x0000008009137824 */ /* 0x040fe200078e00ff */
[----:B------:R-:W-:Y:S01]  /*1760*/  PLOP3.LUT P1, PT, PT, PT, UP5, 0x80, 0x8 ;  /* 0x000000000008781c */ /* 0x000fe20003f2f058 */
[----:B------:R-:W-:Y:S01]  /*1770*/  UISETP.NE.AND UP1, UPT, UR10, URZ, UPT ;  /* 0x000000ff0a00728c */ /* 0x000fe2000bf25270 */
[----:B------:R-:W-:Y:S01]  /*1780*/  ISETP.NE.AND P4, PT, R10, RZ, P5 ;  /* 0x000000ff0a00720c */ /* 0x000fe20002f85270 */
[----:B------:R-:W-:Y:S01]  /*1790*/  IMAD.SHL.U32 R18, R9, 0x40, RZ ;  /* 0x0000004009127824 */ /* 0x000fe200078e00ff */
[----:B------:R-:W-:Y:S01]  /*17a0*/  PLOP3.LUT P1, PT, P1, PT, PT, 0x8, 0x80 ;  /* 0x000000000080781c */ /* 0x000fe20000f2e170 */
[----:B------:R-:W-:Y:S01]  /*17b0*/  IMAD.MOV.U32 R17, RZ, RZ, 0x1 ;  /* 0x00000001ff117424 */ /* 0x000fe200078e00ff */
[----:B------:R-:W3:Y:S01]  /*17c0*/  LDC R0, c[0x0][0x374] ;  /* 0x0000dd00ff007b82 */ /* 0x000ee20000000800 */
[----:B------:R-:W-:Y:S01]  /*17d0*/  IMAD.MOV.U32 R16, RZ, RZ, RZ ;  /* 0x000000ffff107224 */ /* 0x000fe200078e00ff */
[----:B------:R-:W-:Y:S01]  /*17e0*/  CS2R R12, SRZ ;  /* 0x00000000000c7805 */ /* 0x000fe2000001ff00 */
[----:B------:R-:W-:Y:S01]  /*17f0*/  IMAD.MOV.U32 R11, RZ, RZ, 0x1 ;  /* 0x00000001ff0b7424 */ /* 0x000fe200078e00ff */
[----:B------:R-:W-:Y:S01]  /*1800*/  LOP3.LUT R19, R19, 0x80, RZ, 0xc0, !PT ;  /* 0x0000008013137812 */ /* 0x000fe200078ec0ff */
[----:B------:R-:W4:Y:S01]  /*1810*/  LDCU.64 UR14, c[0x0][0x348] ;  /* 0x00006900ff0e77ac */ /* 0x000f220008000a00 */
[----:B-1----:R-:W-:-:S02]  /*1820*/  UIADD3 UR5, UPT, UPT, UR4, 0x3f, URZ ;  /* 0x0000003f04057890 */ /* 0x002fc4000fffe0ff */
[----:B------:R-:W-:Y:S02]  /*1830*/  USEL UR22, UR6, 0x2, UP1 ;  /* 0x0000000206167887 */ /* 0x000fe40008800000 */
[----:B------:R-:W-:Y:S01]  /*1840*/  USHF.R.S32.HI UR7, URZ, 0x1f, UR5 ;  /* 0x0000001fff077899 */ /* 0x000fe20008011405 */
[----:B------:R-:W-:-:S03]  /*1850*/  UMOV UR23, URZ ;  /* 0x000000ff00177c82 */ /* 0x000fc60008000000 */
[----:B------:R-:W-:Y:S02]  /*1860*/  ULEA.HI UR7, UR7, UR5, URZ, 0x6 ;  /* 0x0000000507077291 */ /* 0x000fe4000f8f30ff */
[----:B------:R-:W-:Y:S02]  /*1870*/  UIADD3 UR5, UPT, UPT, UR4, -0x1, URZ ;  /* 0xffffffff04057890 */ /* 0x000fe4000fffe0ff */
[----:B------:R-:W-:Y:S02]  /*1880*/  USHF.R.S32.HI UR7, URZ, 0x6, UR7 ;  /* 0x00000006ff077899 */ /* 0x000fe40008011407 */
[----:B------:R-:W-:Y:S02]  /*1890*/  UISETP.GE.U32.AND UP2, UPT, UR5, -0x7f, UPT ;  /* 0xffffff810500788c */ /* 0x000fe4000bf46070 */
[----:B------:R-:W-:Y:S02]  /*18a0*/  UISETP.LT.U32.AND UP0, UPT, UR7, 0x10, UPT ;  /* 0x000000100700788c */ /* 0x000fe4000bf01070 */
[----:B------:R-:W-:-:S02]  /*18b0*/  UIADD3 UR4, UPT, UPT, UR4, 0x7e, URZ ;  /* 0x0000007e04047890 */ /* 0x000fc4000fffe0ff */
[----:B------:R-:W-:-:S04]  /*18c0*/  USEL UR5, UR7, 0x10, UP0 ;  /* 0x0000001007057887 */ /* 0x000fc80008000000 */
[----:B------:R-:W-:Y:S02]  /*18d0*/  UIADD3 UR21, UPT, UPT, UR5, -0x1, URZ ;  /* 0xffffffff05157890 */ /* 0x000fe4000fffe0ff */
[----:B------:R-:W-:Y:S02]  /*18e0*/  @UP2 UIADD3 UR21, UPT, UPT, UR5, URZ, URZ ;  /* 0x000000ff05152290 */ /* 0x000fe4000fffe0ff */
[----:B------:R-:W-:Y:S02]  /*18f0*/  UIADD3 UR24, UPT, UPT, UR7, -UR5, URZ ;  /* 0x8000000507187290 */ /* 0x000fe4000fffe0ff */
[----:B------:R-:W-:Y:S02]  /*1900*/  UIADD3 UR13, UPT, UPT, UR21, 0x1, URZ ;  /* 0x00000001150d7890 */ /* 0x000fe4000fffe0ff */
[----:B--2-4-:R-:W-:-:S12]  /*1910*/  UIADD3 UR21, UPT, UPT, -UR21, URZ, URZ ;  /* 0x000000ff15157290 */ /* 0x014fd8000fffe1ff */
.L_x_43:
[----:B------:R-:W-:Y:S01]  /*1920*/  UISETP.NE.AND UP0, UPT, UR37, URZ, UPT ;  /* 0x000000ff2500728c */ /* 0x000fe2000bf05270 */
[----:B------:R-:W1:Y:S08]  /*1930*/  S2UR UR37, SR_CgaCtaId ;  /* 0x00000000002579c3 */ /* 0x000e700000008800 */
[----:B------:R-:W-:Y:S05]  /*1940*/  BRA.U UP0, `(.L_x_24) ;  /* 0x0000000100347547 */ /* 0x000fea000b800000 */
[----:B------:R-:W2:Y:S01]  /*1950*/  S2R R2, SR_CgaCtaId ;  /* 0x0000000000027919 */ /* 0x000ea20000008800 */
[----:B------:R-:W-:-:S04]  /*1960*/  MOV R3, 0x400 ;  /* 0x0000040000037802 */ /* 0x000fc80000000f00 */
[----:B--2---:R-:W-:Y:S02]  /*1970*/  LEA R2, R2, R3, 0x18 ;  /* 0x0000000302027211 */ /* 0x004fe400078ec0ff */
[----:B------:R-:W-:-:S03]  /*1980*/  SHF.L.U32 R3, R11, 0x1f, RZ ;  /* 0x0000001f0b037819 */ /* 0x000fc600000006ff */
[----:B------:R-:W-:-:S04]  /*1990*/  IMAD R2, R12, 0x8, R2 ;  /* 0x000000080c027824 */ /* 0x000fc800078e0202 */
[----:B------:R-:W2:Y:S02]  /*19a0*/  SYNCS.PHASECHK.TRANS64.TRYWAIT P0, [R2+URZ+0x1c0], R3 ;  /* 0x0001c003020075a7 */ /* 0x000ea400080011ff */
[----:B--2---:R-:W-:Y:S05]  /*19b0*/  @!P0 BRA `(.L_x_25) ;  /* 0x0000008400ec8947 */ /* 0x004fea0003800000 */
.L_x_156:
[----:B------:R-:W-:Y:S01]  /*19c0*/  VIADD R12, R12, 0x1 ;  /* 0x000000010c0c7836 */ /* 0x000fe20000000000 */
[----:B------:R2:W-:Y:S04]  /*19d0*/  SYNCS.ARRIVE.TRANS64.A1T0 RZ, [R2+URZ+0x1b0], RZ ;  /* 0x0001b0ff02ff79a7 */ /* 0x0005e800081000ff */
[----:B------:R-:W-:-:S04]  /*19e0*/  ISETP.NE.AND P0, PT, R12, 0x2, PT ;  /* 0x000000020c00780c */ /* 0x000fc80003f05270 */
[----:B------:R-:W-:Y:S02]  /*19f0*/  SEL R12, R12, RZ, P0 ;  /* 0x000000ff0c0c7207 */ /* 0x000fe40000000000 */
[----:B--2---:R-:W-:-:S04]  /*1a00*/  SEL R2, RZ, 0x1, P0 ;  /* 0x00000001ff027807 */ /* 0x004fc80000000000 */
[----:B------:R-:W-:-:S07]  /*1a10*/  LOP3.LUT R11, R11, R2, RZ, 0x3c, !PT ;  /* 0x000000020b0b7212 */ /* 0x000fce00078e3cff */
.L_x_24:
[----:B------:R-:W-:Y:S01]  /*1a20*/  UMOV UR6, 0x400 ;  /* 0x0000040000067882 */ /* 0x000fe20000000000 */
[----:B------:R-:W-:Y:S01]  /*1a30*/  SHF.L.U32 R2, R17, 0x1f, RZ ;  /* 0x0000001f11027819 */ /* 0x000fe200000006ff */
[----:B-1----:R-:W-:Y:S01]  /*1a40*/  ULEA UR6, UR37, UR6, 0x18 ;  /* 0x0000000625067291 */ /* 0x002fe2000f8ec0ff */
[----:B------:R-:W-:Y:S01]  /*1a50*/  R2UR UR35, R18 ;  /* 0x00000000122372ca */ /* 0x000fe200000e0000 */
[----:B------:R-:W-:Y:S01]  /*1a60*/  UISETP.GE.U32.AND UP0, UPT, UR4, 0x7f, UPT ;  /* 0x0000007f0400788c */ /* 0x000fe2000bf06070 */
[----:B------:R-:W-:Y:S01]  /*1a70*/  R2UR UR11, R19 ;  /* 0x00000000130b72ca */ /* 0x000fe200000e0000 */
[----:B------:R-:W-:Y:S01]  /*1a80*/  ULEA UR8, UR23, UR6, 0x3 ;  /* 0x0000000617087291 */ /* 0x000fe2000f8e18ff */
[----:B------:R-:W-:-:S08]  /*1a90*/  UMOV UR25, URZ ;  /* 0x000000ff00197c82 */ /* 0x000fd00008000000 */
[----:B------:R1:W2:Y:S01]  /*1aa0*/  SYNCS.PHASECHK.TRANS64.TRYWAIT P0, [UR8+0x80], R2 ;  /* 0x00008002ff0075a7 */ /* 0x0002a20008001108 */
[----:B------:R-:W-:-:S13]  /*1ab0*/  R2UR UR8, R15 ;  /* 0x000000000f0872ca */ /* 0x000fda00000e0000 */
[----:B------:R-:W-:Y:S01]  /*1ac0*/  ULEA UR11, UR8, UR11, 0x8 ;  /* 0x0000000b080b7291 */ /* 0x000fe2000f8e40ff */
[----:B-1----:R-:W-:-:S05]  /*1ad0*/  LEA.HI R2, R14, R14, RZ, 0x1 ;  /* 0x0000000e0e027211 */ /* 0x002fca00078f08ff */
[----:B------:R-:W-:-:S05]  /*1ae0*/  IMAD.SHL.U32 R2, R2, 0x40, RZ ;  /* 0x0000004002027824 */ /* 0x000fca00078e00ff */
[----:B------:R-:W-:-:S04]  /*1af0*/  LOP3.LUT R2, R2, 0xffffff80, RZ, 0xc0, !PT ;  /* 0xffffff8002027812 */ /* 0x000fc800078ec0ff */
[----:B------:R-:W-:-:S13]  /*1b00*/  R2UR UR9, R2 ;  /* 0x00000000020972ca */ /* 0x000fda00000e0000 */
[----:B------:R-:W-:Y:S01]  /*1b10*/  ULOP3.LUT UR35, UR9, 0x40, UR35, 0xf8, !UPT ;  /* 0x0000004009237892 */ /* 0x000fe2000f8ef823 */
[----:B------:R-:W-:Y:S11]  /*1b20*/  BRA.U !UP0, `(.L_x_26) ;  /* 0x0000000108c07547 */ /* 0x000ff6000b800000 */
[----:B------:R-:W-:Y:S01]  /*1b30*/  UMOV UR16, UR21 ;  /* 0x0000001500107c82 */ /* 0x000fe20008000000 */
[----:B------:R-:W-:Y:S01]  /*1b40*/  UMOV UR17, UR23 ;  /* 0x0000001700117c82 */ /* 0x000fe20008000000 */
[----:B------:R-:W-:-:S05]  /*1b50*/  UMOV UR34, URZ ;  /* 0x000000ff00227c82 */ /* 0x000fca0008000000 */
.L_x_32:
[----:B------:R-:W-:Y:S01]  /*1b60*/  ULEA UR33, UR17, UR6, 0x3 ;  /* 0x0000000611217291 */ /* 0x000fe2000f8e18ff */
[----:B------:R-:W-:Y:S01]  /*1b70*/  @P5 MOV R3, 0x6000 ;  /* 0x0000600000035802 */ /* 0x000fe20000000f00 */
[----:B-12-4-:R-:W-:Y:S10]  /*1b80*/  @P0 BRA `(.L_x_27) ;  /* 0x00000000000c0947 */ /* 0x016ff40003800000 */
[----:B------:R-:W-:-:S04]  /*1b90*/  SHF.L.U32 R4, R17, 0x1f, RZ ;  /* 0x0000001f11047819 */ /* 0x000fc800000006ff */
[----:B------:R-:W1:Y:S02]  /*1ba0*/  SYNCS.PHASECHK.TRANS64.TRYWAIT P0, [UR33+0x80], R4 ;  /* 0x00008004ff0075a7 */ /* 0x000e640008001121 */
[----:B-1----:R-:W-:Y:S05]  /*1bb0*/  @!P0 BRA `(.L_x_28) ;  /* 0x0000008400808947 */ /* 0x002fea0003800000 */
.L_x_27:
[----:B------:R2:W-:Y:S01]  /*1bc0*/  @P5 SYNCS.ARRIVE.TRANS64 RZ, [UR33], R3 ;  /* 0x00000003ffff59a7 */ /* 0x0005e20008000021 */
[----:B------:R-:W-:Y:S02]  /*1bd0*/  ULOP3.LUT UR8, UR22, 0x2, URZ, 0xfc, !UPT ;  /* 0x0000000216087892 */ /* 0x000fe4000f8efcff */
[----:B------:R-:W-:Y:S02]  /*1be0*/  UIADD3 UR16, UPT, UPT, UR16, 0x1, URZ ;  /* 0x0000000110107890 */ /* 0x000fe4000fffe0ff */
[----:B------:R-:W-:Y:S02]  /*1bf0*/  UISETP.NE.AND UP0, UPT, UR8, 0x2, UPT ;  /* 0x000000020800788c */ /* 0x000fe4000bf05270 */
[----:B------:R-:W-:-:S07]  /*1c00*/  UISETP.NE.AND UP2, UPT, UR16, 0x1, UPT ;  /* 0x000000011000788c */ /* 0x000fce000bf45270 */
[----:B------:R-:W-:Y:S05]  /*1c10*/  BRA.U UP0, `(.L_x_29) ;  /* 0x0000000100047547 */ /* 0x000fea000b800000 */
[----:B------:R-:W-:Y:S05]  /*1c20*/  BPT.TRAP 0x1 ;  /* 0x000000040000795c */ /* 0x000fea0000300000 */
.L_x_29:
[----:B------:R-:W-:Y:S04]  /*1c30*/  BSSY.RECONVERGENT B0, `(.L_x_30) ;  /* 0x0000003000007945 */ /* 0x000fe80003800200 */
[----:B------:R-:W-:Y:S05]  /*1c40*/  @!P4 BRA `(.L_x_31) ;  /* 0x000000000004c947 */ /* 0x000fea0003800000 */
[----:B------:R-:W-:Y:S05]  /*1c50*/  BPT.TRAP 0x1 ;  /* 0x000000040000795c */ /* 0x000fea0000300000 */
.L_x_31:
[----:B------:R-:W-:Y:S05]  /*1c60*/  BSYNC.RECONVERGENT B0 ;  /* 0x0000000000007941 */ /* 0x000fea0003800200 */
.L_x_30:
[----:B------:R-:W-:Y:S02]  /*1c70*/  UIADD3 UR23, UPT, UPT, UR17, 0x1, URZ ;  /* 0x0000000111177890 */ /* 0x000fe4000fffe0ff */
[----:B------:R-:W-:Y:S02]  /*1c80*/  ULEA UR32, UR17, UR6, 0xc ;  /* 0x0000000611207291 */ /* 0x000fe4000f8e60ff */
[----:B------:R-:W-:Y:S02]  /*1c90*/  UISETP.NE.AND UP0, UPT, UR23, 0x10, UPT ;  /* 0x000000101700788c */ /* 0x000fe4000bf05270 */
[----:B------:R-:W-:Y:S02]  /*1ca0*/  UIADD3 UR28, UP1, UPT, UR14, 0x80, URZ ;  /* 0x000000800e1c7890 */ /* 0x000fe4000ff3e0ff */
[----:B------:R-:W-:Y:S02]  /*1cb0*/  USEL UR9, URZ, 0x1, UP0 ;  /* 0x00000001ff097887 */ /* 0x000fe40008000000 */
[----:B------:R-:W-:-:S02]  /*1cc0*/  USEL UR23, UR23, URZ, UP0 ;  /* 0x000000ff17177287 */ /* 0x000fc40008000000 */
[----:B------:R-:W-:Y:S02]  /*1cd0*/  UIADD3 UR26, UP0, UPT, UR14, 0x180, URZ ;  /* 0x000001800e1a7890 */ /* 0x000fe4000ff1e0ff */
[----:B------:R-:W-:Y:S01]  /*1ce0*/  ULEA UR8, UR23, UR6, 0x3 ;  /* 0x0000000617087291 */ /* 0x000fe2000f8e18ff */
[----:B------:R-:W-:Y:S01]  /*1cf0*/  LOP3.LUT R17, R17, UR9, RZ, 0x3c, !PT ;  /* 0x0000000911117c12 */ /* 0x000fe2000f8e3cff */
[----:B------:R-:W-:Y:S02]  /*1d00*/  ULOP3.LUT UR33, UR33, 0xfefffff8, URZ, 0xc0, !UPT ;  /* 0xfefffff821217892 */ /* 0x000fe4000f8ec0ff */
[----:B------:R-:W-:Y:S01]  /*1d10*/  UIADD3.X UR29, UPT, UPT, URZ, UR15, URZ, UP1, !UPT ;  /* 0x0000000fff1d7290 */ /* 0x000fe20008ffe4ff */
[----:B-1----:R-:W-:Y:S01]  /*1d20*/  SHF.L.U32 R2, R17, 0x1f, RZ ;  /* 0x0000001f11027819 */ /* 0x002fe200000006ff */
[----:B------:R-:W-:Y:S02]  /*1d30*/  UIADD3 UR32, UPT, UPT, UR32, 0x6400, URZ ;  /* 0x0000640020207890 */ /* 0x000fe4000fffe0ff */
[----:B------:R-:W-:Y:S01]  /*1d40*/  UIADD3.X UR27, UPT, UPT, URZ, UR15, URZ, UP0, !UPT ;  /* 0x0000000fff1b7290 */ /* 0x000fe200087fe4ff */
[----:B------:R1:W4:Y:S01]  /*1d50*/  SYNCS.PHASECHK.TRANS64.TRYWAIT P0, [UR8+0x80], R2 ;  /* 0x00008002ff0075a7 */ /* 0x0003220008001108 */
[----:B------:R-:W-:Y:S01]  /*1d60*/  ULEA UR8, UR17, UR6, 0xd ;  /* 0x0000000611087291 */ /* 0x000fe2000f8e68ff */
[----:B------:R-:W-:Y:S01]  /*1d70*/  UMOV UR18, 0x0 ;  /* 0x0000000000127882 */ /* 0x000fe20000000000 */
[----:B------:R-:W-:-:S02]  /*1d80*/  UMOV UR19, 0x10000000 ;  /* 0x1000000000137882 */ /* 0x000fc40000000000 */
[----:B------:R-:W-:Y:S01]  /*1d90*/  UIADD3 UR8, UPT, UPT, UR8, 0x16400, URZ ;  /* 0x0001640008087890 */ /* 0x000fe2000fffe0ff */
[----:B------:R2:W-:Y:S01]  /*1da0*/  UTMALDG.3D.2CTA [UR32], [UR28], desc[UR18] ;  /* 0x000012201c0075b4 */ /* 0x0005e20008211000 */
[----:B------:R-:W-:Y:S01]  /*1db0*/  UMOV UR10, UR34 ;  /* 0x00000022000a7c82 */ /* 0x000fe20008000000 */
[----:B------:R-:W-:Y:S01]  /*1dc0*/  UMOV UR12, UR36 ;  /* 0x00000024000c7c82 */ /* 0x000fe20008000000 */
[----:B------:R-:W-:Y:S01]  /*1dd0*/  UMOV UR9, UR33 ;  /* 0x0000002100097c82 */ /* 0x000fe20008000000 */
[----:B------:R-:W-:Y:S01]  /*1de0*/  UMOV UR25, UR13 ;  /* 0x0000000d00197c82 */ /* 0x000fe20008000000 */
[----:B------:R-:W-:-:S03]  /*1df0*/  UMOV UR17, UR23 ;  /* 0x0000001700117c82 */ /* 0x000fc60008000000 */
[----:B------:R1:W-:Y:S01]  /*1e00*/  UTMALDG.3D.2CTA [UR8], [UR26], desc[UR18] ;  /* 0x000012081a0075b4 */ /* 0x0003e20008211000 */
[----:B--2---:R-:W-:Y:S01]  /*1e10*/  UIADD3 UR34, UPT, UPT, UR34, 0x40, URZ ;  /* 0x0000004022227890 */ /* 0x004fe2000fffe0ff */
[----:B------:R-:W-:Y:S11]  /*1e20*/  BRA.U UP2, `(.L_x_32) ;  /* 0xfffffffd024c7547 */ /* 0x000ff6000b83ffff */
.L_x_26:
[----:B-1----:R-:W-:Y:S01]  /*1e30*/  ULEA UR8, UR23, UR6, 0x3 ;  /* 0x0000000617087291 */ /* 0x002fe2000f8e18ff */
[----:B------:R-:W-:Y:S01]  /*1e40*/  SHF.L.U32 R2, R17, 0x1f, RZ ;  /* 0x0000001f11027819 */ /* 0x000fe200000006ff */
[----:B------:R-:W-:Y:S01]  /*1e50*/  @!P1 SYNCS.ARRIVE.TRANS64.A1T0 RZ, [UR6+0x148], RZ ;  /* 0x000148ffffff99a7 */ /* 0x000fe20008100006 */
[----:B------:R-:W-:-:S06]  /*1e60*/  UISETP.GT.AND UP0, UPT, UR7, UR5, UPT ;  /* 0x000000050700728c */ /* 0x000fcc000bf04270 */
[----:B--2-4-:R1:W2:Y:S03]  /*1e70*/  SYNCS.PHASECHK.TRANS64.TRYWAIT P0, [UR8+0x80], R2 ;  /* 0x00008002ff0075a7 */ /* 0x0142a60008001108 */
[----:B------:R-:W-:Y:S05]  /*1e80*/  BRA.U !UP0, `(.L_x_33) ;  /* 0x0000000108c07547 */ /* 0x000fea000b800000 */
[----:B------:R-:W-:Y:S01]  /*1e90*/  UIADD3 UR26, UPT, UPT, UR24, UR25, URZ ;  /* 0x00000019181a7290 */ /* 0x000fe2000fffe0ff */
[----:B------:R-:W-:-:S11]  /*1ea0*/  UMOV UR27, UR23 ;  /* 0x00000017001b7c82 */ /* 0x000fd60008000000 */
.L_x_39:
[----:B------:R-:W-:Y:S01]  /*1eb0*/  ULEA UR17, UR27, UR6, 0x3 ;  /* 0x000000061b117291 */ /* 0x000fe2000f8e18ff */
[----:B--2---:R-:W-:Y:S01]  /*1ec0*/  @P5 MOV R3, 0x6000 ;  /* 0x0000600000035802 */ /* 0x004fe20000000f00 */
[----:B-12---:R-:W-:Y:S10]  /*1ed0*/  @P0 BRA `(.L_x_34) ;  /* 0x00000000000c0947 */ /* 0x006ff40003800000 */
[----:B------:R-:W-:-:S04]  /*1ee0*/  SHF.L.U32 R4, R17, 0x1f, RZ ;  /* 0x0000001f11047819 */ /* 0x000fc800000006ff */
[----:B------:R-:W2:Y:S02]  /*1ef0*/  SYNCS.PHASECHK.TRANS64.TRYWAIT P0, [UR17+0x80], R4 ;  /* 0x00008004ff0075a7 */ /* 0x000ea40008001111 */
[----:B--2---:R-:W-:Y:S05]  /*1f00*/  @!P0 BRA `(.L_x_35) ;  /* 0x0000008000c48947 */ /* 0x004fea0003800000 */
.L_x_34:
[----:B------:R2:W-:Y:S01]  /*1f10*/  @P5 SYNCS.ARRIVE.TRANS64 RZ, [UR17], R3 ;  /* 0x00000003ffff59a7 */ /* 0x0005e20008000011 */
[----:B------:R-:W-:-:S04]  /*1f20*/  ULOP3.LUT UR8, UR22, 0x2, URZ, 0xfc, !UPT ;  /* 0x0000000216087892 */ /* 0x000fc8000f8efcff */
[----:B------:R-:W-:-:S09]  /*1f30*/  UISETP.NE.AND UP0, UPT, UR8, 0x2, UPT ;  /* 0x000000020800788c */ /* 0x000fd2000bf05270 */
[----:B------:R-:W-:Y:S05]  /*1f40*/  BRA.U UP0, `(.L_x_36) ;  /* 0x0000000100047547 */ /* 0x000fea000b800000 */
[----:B------:R-:W-:Y:S05]  /*1f50*/  BPT.TRAP 0x1 ;  /* 0x000000040000795c */ /* 0x000fea0000300000 */
.L_x_36:
[----:B------:R-:W-:Y:S04]  /*1f60*/  BSSY.RECONVERGENT B0, `(.L_x_37) ;  /* 0x0000003000007945 */ /* 0x000fe80003800200 */
[----:B------:R-:W-:Y:S05]  /*1f70*/  @!P4 BRA `(.L_x_38) ;  /* 0x000000000004c947 */ /* 0x000fea0003800000 */
[----:B------:R-:W-:Y:S05]  /*1f80*/  BPT.TRAP 0x1 ;  /* 0x000000040000795c */ /* 0x000fea0000300000 */
.L_x_38:
[----:B------:R-:W-:Y:S05]  /*1f90*/  BSYNC.RECONVERGENT B0 ;  /* 0x0000000000007941 */ /* 0x000fea0003800200 */
.L_x_37:
        /* <DEDUP_REMOVED lines=9> */
[----:B------:R-:W-:Y:S02]  /*2030*/  USHF.L.U32 UR18, UR25, 0x6, URZ ;  /* 0x0000000619127899 */ /* 0x000fe400080006ff */
[----:B------:R-:W-:Y:S01]  /*2040*/  ULOP3.LUT UR17, UR17, 0xfefffff8, URZ, 0xc0, !UPT ;  /* 0xfefffff811117892 */ /* 0x000fe2000f8ec0ff */
[----:B-1----:R-:W-:Y:S01]  /*2050*/  SHF.L.U32 R2, R17, 0x1f, RZ ;  /* 0x0000001f11027819 */ /* 0x002fe200000006ff */
[----:B------:R-:W-:Y:S02]  /*2060*/  UIADD3 UR16, UPT, UPT, UR16, 0x6400, URZ ;  /* 0x0000640010107890 */ /* 0x000fe4000fffe0ff */
[----:B------:R-:W-:Y:S01]  /*2070*/  UIADD3.X UR33, UPT, UPT, URZ, UR15, URZ, UP1, !UPT ;  /* 0x0000000fff217290 */ /* 0x000fe20008ffe4ff */
[----:B------:R4:W1:Y:S01]  /*2080*/  SYNCS.PHASECHK.TRANS64.TRYWAIT P0, [UR8+0x80], R2 ;  /* 0x00008002ff0075a7 */ /* 0x0008620008001108 */
[----:B------:R-:W-:-:S02]  /*2090*/  ULEA UR8, UR27, UR6, 0xd ;  /* 0x000000061b087291 */ /* 0x000fc4000f8e68ff */
[----:B------:R-:W-:Y:S02]  /*20a0*/  UIADD3.X UR31, UPT, UPT, URZ, UR15, URZ, UP0, !UPT ;  /* 0x0000000fff1f7290 */ /* 0x000fe400087fe4ff */
[----:B------:R-:W-:Y:S01]  /*20b0*/  UIADD3 UR8, UPT, UPT, UR8, 0x16400, URZ ;  /* 0x0001640008087890 */ /* 0x000fe2000fffe0ff */
[----:B------:R-:W-:Y:S01]  /*20c0*/  UMOV UR28, 0x0 ;  /* 0x00000000001c7882 */ /* 0x000fe20000000000 */
[----:B------:R-:W-:Y:S01]  /*20d0*/  UMOV UR29, 0x10000000 ;  /* 0x10000000001d7882 */ /* 0x000fe20000000000 */
[----:B------:R-:W-:Y:S01]  /*20e0*/  UMOV UR19, UR35 ;  /* 0x0000002300137c82 */ /* 0x000fe20008000000 */
[----:B------:R-:W-:Y:S01]  /*20f0*/  UMOV UR20, UR36 ;  /* 0x0000002400147c82 */ /* 0x000fe20008000000 */
[----:B------:R-:W-:Y:S01]  /*2100*/  UMOV UR12, UR36 ;  /* 0x00000024000c7c82 */ /* 0x000fe20008000000 */
[----:B------:R-:W-:Y:S01]  /*2110*/  UMOV UR9, UR17 ;  /* 0x0000001100097c82 */ /* 0x000fe20008000000 */
[----:B------:R-:W-:Y:S01]  /*2120*/  UMOV UR10, UR18 ;  /* 0x00000012000a7c82 */ /* 0x000fe20008000000 */
[----:B------:R4:W-:Y:S01]  /*2130*/  UTMALDG.3D.2CTA [UR16], [UR32], desc[UR28] ;  /* 0x00001c10200075b4 */ /* 0x0009e20008211000 */
[----:B------:R-:W-:Y:S01]  /*2140*/  UIADD3 UR25, UPT, UPT, UR25, 0x1, URZ ;  /* 0x0000000119197890 */ /* 0x000fe2000fffe0ff */
[----:B------:R-:W-:-:S03]  /*2150*/  UMOV UR27, UR23 ;  /* 0x00000017001b7c82 */ /* 0x000fc60008000000 */
[----:B------:R-:W-:Y:S01]  /*2160*/  UISETP.NE.AND UP0, UPT, UR25, UR26, UPT ;  /* 0x0000001a1900728c */ /* 0x000fe2000bf05270 */
[----:B------:R4:W-:Y:S08]  /*2170*/  UTMALDG.3D.2CTA [UR8], [UR30], desc[UR28] ;  /* 0x00001c081e0075b4 */ /* 0x0009f00008211000 */
[----:B----4-:R-:W-:Y:S05]  /*2180*/  BRA.U UP0, `(.L_x_39) ;  /* 0xfffffffd00487547 */ /* 0x010fea000b83ffff */
.L_x_33:
[C---:B-1----:R-:W-:Y:S01]  /*2190*/  LEA R2, R16.reuse, UR6, 0x3 ;  /* 0x0000000610027c11 */ /* 0x042fe2000f8e18ff */
[----:B------:R-:W-:Y:S01]  /*21a0*/  NOP ;  /* 0x0000000000007918 */ /* 0x000fe20000000000 */
[----:B--2---:R-:W-:Y:S02]  /*21b0*/  SHF.L.U32 R3, R13, 0x1f, RZ ;  /* 0x0000001f0d037819 */ /* 0x004fe400000006ff */
[----:B------:R-:W-:Y:S02]  /*21c0*/  LEA R4, R16, UR6, 0x4 ;  /* 0x0000000610047c11 */ /* 0x000fe4000f8e20ff */
[----:B------:R-:W1:Y:S02]  /*21d0*/  SYNCS.PHASECHK.TRANS64.TRYWAIT P0, [R2+URZ+0x150], R3 ;  /* 0x00015003020075a7 */ /* 0x000e6400080011ff */
[----:B-1----:R-:W-:Y:S05]  /*21e0*/  @!P0 BRA `(.L_x_40) ;  /* 0x0000008000248947 */ /* 0x002fea0003800000 */
.L_x_159:
[----:B------:R-:W2:Y:S01]  /*21f0*/  LDS.128 R4, [R4+0x1e0] ;  /* 0x0001e00004047984 */ /* 0x000ea20000000c00 */
[----:B------:R-:W-:Y:S01]  /*2200*/  ISETP.GE.AND P0, PT, R40, 0x1, PT ;  /* 0x000000012800780c */ /* 0x000fe20003f06270 */
[----:B-1----:R-:W-:Y:S01]  /*2210*/  VIADD R2, R2, 0x160 ;  /* 0x0000016002027836 */ /* 0x002fe20000000000 */
[----:B------:R-:W-:Y:S01]  /*2220*/  @!PT LDS RZ, [RZ] ;  /* 0x00000000fffff984 */ /* 0x000fe20000000800 */
[----:B------:R-:W-:Y:S01]  /*2230*/  @!PT LDS RZ, [RZ] ;  /* 0x00000000fffff984 */ /* 0x000fe20000000800 */
[----:B------:R-:W-:Y:S01]  /*2240*/  @!PT LDS RZ, [RZ] ;  /* 0x00000000fffff984 */ /* 0x000fe20000000800 */
[----:B------:R-:W-:Y:S01]  /*2250*/  @!PT LDS RZ, [RZ] ;  /* 0x00000000fffff984 */ /* 0x000fe20000000800 */
[----:B------:R1:W-:Y:S06]  /*2260*/  MEMBAR.ALL.CTA ;  /* 0x0000000000007992 */ /* 0x0003ec0000008000 */
[----:B-1----:R-:W1:Y:S01]  /*2270*/  FENCE.VIEW.ASYNC.S ;  /* 0x00000000000073c6 */ /* 0x002e620000000000 */
[----:B------:R-:W-:-:S04]  /*2280*/  PRMT R2, RZ, 0x654, R2 ;  /* 0x00000654ff027816 */ /* 0x000fc80000000002 */
[----:B-1----:R1:W-:Y:S01]  /*2290*/  SYNCS.ARRIVE.TRANS64.RED.A1T0 RZ, [R2+URZ], RZ ;  /* 0x000000ff02ff79a7 */ /* 0x0023e200081004ff */
[----:B--2---:R-:W-:-:S13]  /*22a0*/  LOP3.LUT P2, RZ, R6, 0x1, RZ, 0xc0, !PT ;  /* 0x0000000106ff7812 */ /* 0x004fda000784c0ff */
[----:B------:R-:W-:Y:S01]  /*22b0*/  @P2 SHF.R.U32.HI R3, RZ, 0x10, R5 ;  /* 0x00000010ff032819 */ /* 0x000fe20000011605 */
[----:B------:R-:W-:Y:S01]  /*22c0*/  VOTEU.ANY UP0, P2 ;  /* 0x0000000000ff7886 */ /* 0x000fe20001000100 */
[----:B------:R-:W-:Y:S02]  /*22d0*/  @P2 MOV R10, R4 ;  /* 0x00000004000a2202 */ /* 0x000fe40000000f00 */
[----:B------:R-:W-:Y:S02]  /*22e0*/  @P2 R2UR.BROADCAST UR8, R3 ;  /* 0x00000000030822ca */ /* 0x000fe400008e0000 */
[----:B------:R-:W-:-:S11]  /*22f0*/  @P2 LOP3.LUT R9, R5, 0xffff, RZ, 0xc0, !PT ;  /* 0x0000ffff05092812 */ /* 0x000fd600078ec0ff */
[----:B------:R-:W-:Y:S01]  /*2300*/  @UP0 UMOV UR36, UR8 ;  /* 0x0000000800240c82 */ /* 0x000fe20008000000 */
[----:B-1----:R-:W-:Y:S05]  /*2310*/  @!P0 BRA `(.L_x_41) ;  /* 0x0000000000b88947 */ /* 0x002fea0003800000 */
[----:B------:R-:W3:Y:S01]  /*2320*/  LDC.64 R4, c[0x0][0xb18] ;  /* 0x0002c600ff047b82 */ /* 0x000ee20000000a00 */
[----:B------:R-:W-:-:S07]  /*2330*/  ISETP.NE.AND P3, PT, R40, 0x1, PT ;  /* 0x000000012800780c */ /* 0x000fce0003f65270 */
[----:B------:R-:W1:Y:S08]  /*2340*/  LDC.64 R6, c[0x0][0xb10] ;  /* 0x0002c400ff067b82 */ /* 0x000e700000000a00 */
[----:B------:R-:W2:Y:S08]  /*2350*/  LDC R14, c[0x0][0xb20] ;  /* 0x0002c800ff0e7b82 */ /* 0x000eb00000000800 */
[----:B------:R-:W4:Y:S01]  /*2360*/  LDC R15, c[0x0][0xb0c] ;  /* 0x0002c300ff0f7b82 */ /* 0x000f220000000800 */
[----:B---3--:R-:W-:Y:S01]  /*2370*/  IMAD.HI.U32 R21, R0, R5, RZ ;  /* 0x0000000500157227 */ /* 0x008fe200078e00ff */
[----:B------:R-:W-:-:S03]  /*2380*/  ISETP.NE.AND P0, PT, R4, 0x1, PT ;  /* 0x000000010400780c */ /* 0x000fc60003f05270 */
[----:B------:R-:W-:-:S03]  /*2390*/  IMAD.HI.U32 R5, R9, R5, RZ ;  /* 0x0000000509057227 */ /* 0x000fc600078e00ff */
[----:B------:R-:W3:Y:S01]  /*23a0*/  LDC.64 R2, c[0x0][0xb28] ;  /* 0x0002ca00ff027b82 */ /* 0x000ee20000000a00 */
[----:B-1----:R-:W-:-:S04]  /*23b0*/  IMAD.HI.U32 R22, R8, R6, RZ ;  /* 0x0000000608167227 */ /* 0x002fc800078e00ff */
[----:B------:R-:W-:Y:S01]  /*23c0*/  IMAD.HI.U32 R23, R10, R6, RZ ;  /* 0x000000060a177227 */ /* 0x000fe200078e00ff */
[----:B------:R-:W-:Y:S02]  /*23d0*/  SHF.R.U32.HI R22, RZ, R7, R22 ;  /* 0x00000007ff167219 */ /* 0x000fe40000011616 */
[-C--:B--2---:R-:W-:Y:S02]  /*23e0*/  SHF.R.U32.HI R21, RZ, R14.reuse, R21 ;  /* 0x0000000eff157219 */ /* 0x084fe40000011615 */
[----:B------:R-:W-:Y:S02]  /*23f0*/  SHF.R.U32.HI R5, RZ, R14, R5 ;  /* 0x0000000eff057219 */ /* 0x000fe40000011605 */
[----:B------:R-:W-:Y:S02]  /*2400*/  SEL R21, R0, R21, !P0 ;  /* 0x0000001500157207 */ /* 0x000fe40004000000 */
[----:B------:R-:W-:Y:S02]  /*2410*/  SHF.R.U32.HI R23, RZ, R7, R23 ;  /* 0x00000007ff177219 */ /* 0x000fe40000011617 */
[----:B----4-:R-:W-:-:S02]  /*2420*/  ISETP.NE.AND P1, PT, R15, 0x1, PT ;  /* 0x000000010f00780c */ /* 0x010fc40003f25270 */
[----:B------:R-:W-:Y:S02]  /*2430*/  SEL R5, R9, R5, !P0 ;  /* 0x0000000509057207 */ /* 0x000fe40004000000 */
[----:B------:R-:W-:Y:S02]  /*2440*/  SEL R22, R8, R22, !P1 ;  /* 0x0000001608167207 */ /* 0x000fe40004800000 */
[----:B------:R-:W-:Y:S01]  /*2450*/  SEL R23, R10, R23, !P1 ;  /* 0x000000170a177207 */ /* 0x000fe20004800000 */
[----:B---3--:R-:W-:-:S04]  /*2460*/  IMAD.HI.U32 R20, R21, R2, RZ ;  /* 0x0000000215147227 */ /* 0x008fc800078e00ff */
        /* <DEDUP_REMOVED lines=10> */
[----:B------:R-:W-:-:S04]  /*2510*/  @!P0 IMAD.HI.U32 R7, R23, R2, RZ ;  /* 0x0000000217078227 */ /* 0x000fc800078e00ff */
[----:B------:R-:W-:Y:S01]  /*2520*/  IMAD.MOV R2, RZ, RZ, -R6 ;  /* 0x000000ffff027224 */ /* 0x000fe200078e0a06 */
[----:B------:R-:W-:Y:S02]  /*2530*/  @!P0 SHF.R.U32.HI R3, RZ, R3, R7 ;  /* 0x00000003ff038219 */ /* 0x000fe40000011607 */
[----:B------:R-:W-:Y:S01]  /*2540*/  IADD3 R7, PT, PT, -R5, RZ, RZ ;  /* 0x000000ff05077210 */ /* 0x000fe20007ffe1ff */
[----:B------:R-:W-:Y:S01]  /*2550*/  IMAD R2, R40, R2, R5 ;  /* 0x0000000228027224 */ /* 0x000fe200078e0205 */
        /* <DEDUP_REMOVED lines=10> */
.L_x_41:
[----:B------:R-:W1:Y:S02]  /*2600*/  LDCU UR8, c[0x0][0xb30] ;  /* 0x00016600ff0877ac */ /* 0x000e640008000800 */
[----:B-1----:R-:W-:-:S09]  /*2610*/  UISETP.NE.AND UP0, UPT, UR8, 0x1, UPT ;  /* 0x000000010800788c */ /* 0x002fd2000bf05270 */
[----:B------:R-:W-:Y:S05]  /*2620*/  BRA.U UP0, `(.L_x_42) ;  /* 0x0000000100407547 */ /* 0x000fea000b800000 */
[----:B------:R-:W1:Y:S08]  /*2630*/  LDC.64 R4, c[0x0][0xb10] ;  /* 0x0002c400ff047b82 */ /* 0x000e700000000a00 */
[----:B------:R-:W2:Y:S08]  /*2640*/  LDC.64 R2, c[0x0][0xb18] ;  /* 0x0002c600ff027b82 */ /* 0x000eb00000000a00 */
[----:B------:R-:W4:Y:S08]  /*2650*/  LDC R6, c[0x0][0xb20] ;  /* 0x0002c800ff067b82 */ /* 0x000f300000000800 */
[----:B------:R-:W3:Y:S01]  /*2660*/  LDC R7, c[0x0][0xb0c] ;  /* 0x0002c300ff077b82 */ /* 0x000ee20000000800 */
[----:B-1----:R-:W-:-:S05]  /*2670*/  IMAD.HI.U32 R4, R10, R4, RZ ;  /* 0x000000040a047227 */ /* 0x002fca00078e00ff */
[----:B------:R-:W-:Y:S01]  /*2680*/  SHF.R.U32.HI R4, RZ, R5, R4 ;  /* 0x00000005ff047219 */ /* 0x000fe20000011604 */
[----:B--2---:R-:W-:Y:S01]  /*2690*/  IMAD.HI.U32 R3, R9, R3, RZ ;  /* 0x0000000309037227 */ /* 0x004fe200078e00ff */
[----:B------:R-:W-:-:S04]  /*26a0*/  ISETP.NE.AND P0, PT, R2, 0x1, PT ;  /* 0x000000010200780c */ /* 0x000fc80003f05270 */
[----:B----4-:R-:W-:-:S04]  /*26b0*/  SHF.R.U32.HI R3, RZ, R6, R3 ;  /* 0x00000006ff037219 */ /* 0x010fc80000011603 */
[----:B------:R-:W-:Y:S02]  /*26c0*/  SEL R3, R9, R3, !P0 ;  /* 0x0000000309037207 */ /* 0x000fe40004000000 */
[----:B---3--:R-:W-:-:S04]  /*26d0*/  ISETP.NE.AND P1, PT, R7, 0x1, PT ;  /* 0x000000010700780c */ /* 0x008fc80003f25270 */
[----:B------:R-:W-:-:S05]  /*26e0*/  SEL R4, R10, R4, !P1 ;  /* 0x000000040a047207 */ /* 0x000fca0004800000 */
[----:B------:R-:W-:Y:S02]  /*26f0*/  IMAD.IADD R5, R3, 0x1, -R4 ;  /* 0x0000000103057824 */ /* 0x000fe400078e0a04 */
[----:B------:R-:W-:Y:S02]  /*2700*/  IMAD.IADD R3, R4, 0x1, -R3 ;  /* 0x0000000104037824 */ /* 0x000fe400078e0a03 */
[----:B------:R-:W-:Y:S02]  /*2710*/  IMAD R10, R5, R7, R10 ;  /* 0x00000007050a7224 */ /* 0x000fe400078e020a */
[----:B------:R-:W-:-:S07]  /*2720*/  IMAD R9, R3, R2, R9 ;  /* 0x0000000203097224 */ /* 0x000fce00078e0209 */
.L_x_42:
[----:B------:R-:W-:Y:S01]  /*2730*/  VIADD R16, R16, 0x1 ;  /* 0x0000000110107836 */ /* 0x000fe20000000000 */
[----:B------:R-:W-:Y:S01]  /*2740*/  PLOP3.LUT P1, PT, PT, PT, PT, 0x80, 0x8 ;  /* 0x000000000008781c */ /* 0x000fe20003f2f070 */
[----:B------:R-:W-:Y:S02]  /*2750*/  IMAD.IADD R14, R10, 0x1, R95 ;  /* 0x000000010a0e7824 */ /* 0x000fe400078e025f */
[----:B------:R-:W-:Y:S01]  /*2760*/  IMAD.IADD R15, R9, 0x1, R94 ;  /* 0x00000001090f7824 */ /* 0x000fe200078e025e */
[----:B------:R-:W-:-:S04]  /*2770*/  ISETP.NE.AND P0, PT, R16, 0x2, PT ;  /* 0x000000021000780c */ /* 0x000fc80003f05270 */
[----:B------:R-:W-:Y:S02]  /*2780*/  SEL R2, RZ, 0x1, P0 ;  /* 0x00000001ff027807 */ /* 0x000fe40000000000 */
[----:B------:R-:W-:Y:S02]  /*2790*/  SEL R16, R16, RZ, P0 ;  /* 0x000000ff10107207 */ /* 0x000fe40000000000 */
[----:B------:R-:W-:Y:S01]  /*27a0*/  LOP3.LUT R13, R13, R2, RZ, 0x3c, !PT ;  /* 0x000000020d0d7212 */ /* 0x000fe200078e3cff */
[----:B------:R-:W-:Y:S06]  /*27b0*/  @P2 BRA `(.L_x_43) ;  /* 0xfffffff000582947 */ /* 0x000fec000383ffff */
[----:B------:R-:W-:Y:S01]  /*27c0*/  UIADD3 UR6, UPT, UPT, UR6, 0x80, URZ ;  /* 0x0000008006067890 */ /* 0x000fe2000fffe0ff */
[----:B------:R-:W-:-:S03]  /*27d0*/  SHF.L.U32 R2, R17, 0x1f, RZ ;  /* 0x0000001f11027819 */ /* 0x000fc600000006ff */
[----:B------:R-:W-:-:S09]  /*27e0*/  ULEA UR4, UR23, UR6, 0x3 ;  /* 0x0000000617047291 */ /* 0x000fd2000f8e18ff */
[----:B------:R-:W1:Y:S02]  /*27f0*/  SYNCS.PHASECHK.TRANS64.TRYWAIT P0, [UR4], R2 ;  /* 0x00000002ff0075a7 */ /* 0x000e640008001104 */
[----:B-1----:R-:W-:Y:S05]  /*2800*/  @!P0 BRA `(.L_x_44) ;  /* 0x0000007800b08947 */ /* 0x002fea0003800000 */
.L_x_161:
[----:B------:R-:W-:-:S04]  /*2810*/  UIADD3 UR5, UPT, UPT, UR23, 0x1, URZ ;  /* 0x0000000117057890 */ /* 0x000fc8000fffe0ff */
[----:B------:R-:W-:-:S04]  /*2820*/  UISETP.NE.AND UP0, UPT, UR5, 0x10, UPT ;  /* 0x000000100500788c */ /* 0x000fc8000bf05270 */
[----:B------:R-:W-:Y:S02]  /*2830*/  USEL UR7, URZ, 0x1, UP0 ;  /* 0x00000001ff077887 */ /* 0x000fe40008000000 */
[----:B------:R-:W-:-:S04]  /*2840*/  USEL UR5, UR5, URZ, UP0 ;  /* 0x000000ff05057287 */ /* 0x000fc80008000000 */
[----:B------:R-:W-:Y:S01]  /*2850*/  ULEA UR4, UR5, UR6, 0x3 ;  /* 0x0000000605047291 */ /* 0x000fe2000f8e18ff */
[----:B-1----:R-:W-:-:S04]  /*2860*/  LOP3.LUT R2, R17, UR7, RZ, 0x3c, !PT ;  /* 0x0000000711027c12 */ /* 0x002fc8000f8e3cff */
[----:B------:R-:W-:-:S04]  /*2870*/  SHF.L.U32 R3, R2, 0x1f, RZ ;  /* 0x0000001f02037819 */ /* 0x000fc800000006ff */
[----:B------:R-:W1:Y:S02]  /*2880*/  SYNCS.PHASECHK.TRANS64.TRYWAIT P0, [UR4], R3 ;  /* 0x00000003ff0075a7 */ /* 0x000e640008001104 */
[----:B-1----:R-:W-:Y:S05]  /*2890*/  @!P0 BRA `(.L_x_45) ;  /* 0x0000007800a48947 */ /* 0x002fea0003800000 */
.L_x_163:
[----:B------:R-:W-:-:S04]  /*28a0*/  UIADD3 UR5, UPT, UPT, UR5, 0x1, URZ ;  /* 0x0000000105057890 */ /* 0x000fc8000fffe0ff */
[----:B------:R-:W-:-:S04]  /*28b0*/  UISETP.NE.AND UP0, UPT, UR5, 0x10, UPT ;  /* 0x000000100500788c */ /* 0x000fc8000bf05270 */
[----:B------:R-:W-:Y:S02]  /*28c0*/  USEL UR7, URZ, 0x1, UP0 ;  /* 0x00000001ff077887 */ /* 0x000fe40008000000 */
[----:B------:R-:W-:-:S04]  /*28d0*/  USEL UR5, UR5, URZ, UP0 ;  /* 0x000000ff05057287 */ /* 0x000fc80008000000 */
[----:B------:R-:W-:Y:S01]  /*28e0*/  ULEA UR4, UR5, UR6, 0x3 ;  /* 0x0000000605047291 */ /* 0x000fe2000f8e18ff */
[----:B------:R-:W-:-:S04]  /*28f0*/  LOP3.LUT R2, R2, UR7, RZ, 0x3c, !PT ;  /* 0x0000000702027c12 */ /* 0x000fc8000f8e3cff */
[----:B-1----:R-:W-:-:S04]  /*2900*/  SHF.L.U32 R3, R2, 0x1f, RZ ;  /* 0x0000001f02037819 */ /* 0x002fc800000006ff */
[----:B------:R-:W1:Y:S02]  /*2910*/  SYNCS.PHASECHK.TRANS64.TRYWAIT P0, [UR4], R3 ;  /* 0x00000003ff0075a7 */ /* 0x000e640008001104 */
[----:B-1----:R-:W-:Y:S05]  /*2920*/  @!P0 BRA `(.L_x_46) ;  /* 0x0000007800988947 */ /* 0x002fea0003800000 */
.L_x_165:
        /* <DEDUP_REMOVED lines=9> */
.L_x_167:
        /* <DEDUP_REMOVED lines=9> */
.L_x_169:
        /* <DEDUP_REMOVED lines=9> */
.L_x_171:
        /* <DEDUP_REMOVED lines=9> */
.L_x_173:
        /* <DEDUP_REMOVED lines=9> */
.L_x_175:
        /* <DEDUP_REMOVED lines=9> */
.L_x_177:
        /* <DEDUP_REMOVED lines=9> */
.L_x_179:
        /* <DEDUP_REMOVED lines=9> */
.L_x_181:
        /* <DEDUP_REMOVED lines=9> */
.L_x_183:
        /* <DEDUP_REMOVED lines=9> */
.L_x_185:
        /* <DEDUP_REMOVED lines=9> */
.L_x_187:
        /* <DEDUP_REMOVED lines=9> */
.L_x_189:
[----:B------:R-:W-:-:S04]  /*2ff0*/  UIADD3 UR5, UPT, UPT, UR5, 0x1, URZ ;  /* 0x0000000105057890 */ /* 0x000fc8000fffe0ff */
[----:B------:R-:W-:-:S04]  /*3000*/  UISETP.NE.AND UP0, UPT, UR5, 0x10, UPT ;  /* 0x000000100500788c */ /* 0x000fc8000bf05270 */
[----:B------:R-:W-:Y:S02]  /*3010*/  USEL UR4, URZ, 0x1, UP0 ;  /* 0x00000001ff047887 */ /* 0x000fe40008000000 */
[----:B------:R-:W-:-:S04]  /*3020*/  USEL UR5, UR5, URZ, UP0 ;  /* 0x000000ff05057287 */ /* 0x000fc80008000000 */
[----:B------:R-:W-:Y:S01]  /*3030*/  ULEA UR5, UR5, UR6, 0x3 ;  /* 0x0000000605057291 */ /* 0x000fe2000f8e18ff */
[----:B------:R-:W-:-:S04]  /*3040*/  LOP3.LUT R2, R2, UR4, RZ, 0x3c, !PT ;  /* 0x0000000402027c12 */ /* 0x000fc8000f8e3cff */
[----:B------:R-:W-:Y:S01]  /*3050*/  SHF.L.U32 R2, R2, 0x1f, RZ ;  /* 0x0000001f02027819 */ /* 0x000fe200000006ff */
[----:B-1-3--:R-:W-:-:S07]  /*3060*/  IMAD.U32 R0, RZ, RZ, UR5 ;  /* 0x00000005ff007e24 */ /* 0x00afce000f8e00ff */
.L_x_59:
[----:B-1----:R1:W2:Y:S02]  /*3070*/  SYNCS.PHASECHK.TRANS64.TRYWAIT P0, [R0+URZ], R2 ;  /* 0x00000002000075a7 */ /* 0x0022a400080011ff */
[----:B--2---:R-:W-:Y:S05]  /*3080*/  @!P0 NANOSLEEP.SYNCS 0x989680 ;  /* 0x009896800000895d */ /* 0x004fea0003900000 */
[----:B------:R-:W2:Y:S02]  /*3090*/  @!P0 SYNCS.PHASECHK.TRANS64 P0, [R0+URZ], R2 ;  /* 0x00000002000085a7 */ /* 0x000ea400080010ff */
[----:B--2---:R-:W-:Y:S05]  /*30a0*/  @P0 EXIT ;  /* 0x000000000000094d */ /* 0x004fea0003800000 */
[----:B------:R-:W-:Y:S05]  /*30b0*/  BRA `(.L_x_59) ;  /* 0xfffffffc00ec7947 */ /* 0x000fea000383ffff */
.L_x_23:
[----:B------:R-:W-:-:S04]  /*30c0*/  UISETP.NE.AND UP1, UPT, UR37, URZ, UPT ;  /* 0x000000ff2500728c */ /* 0x000fc8000bf25270 */
[----:B------:R-:W-:-:S09]  /*30d0*/  UISETP.NE.OR UP1, UPT, UR10, 0x1, UP1 ;  /* 0x000000010a00788c */ /* 0x000fd20008f25670 */
[----:B------:R-:W-:Y:S05]  /*30e0*/  BRA.U UP1, `(.L_x_60) ;  /* 0x00000005014c7547 */ /* 0x000fea000b800000 */
[----:B------:R-:W-:Y:S01]  /*30f0*/  HFMA2 R11, -RZ, RZ, 0, 0 ;  /* 0x00000000ff0b7431 */ /* 0x000fe200000001ff */
[----:B------:R-:W-:Y:S01]  /*3100*/  ISETP.GE.U32.AND P2, PT, R10, 0x2, PT ;  /* 0x000000020a00780c */ /* 0x000fe20003f46070 */
[----:B------:R-:W-:Y:S01]  /*3110*/  IMAD.MOV.U32 R12, RZ, RZ, 0x1 ;  /* 0x00000001ff0c7424 */ /* 0x000fe200078e00ff */
[----:B------:R-:W-:Y:S01]  /*3120*/  CS2R R8, SRZ ;  /* 0x0000000000087805 */ /* 0x000fe2000001ff00 */
[----:B------:R-:W-:Y:S01]  /*3130*/  IMAD.MOV.U32 R3, RZ, RZ, RZ ;  /* 0x000000ffff037224 */ /* 0x000fe200078e00ff */
[----:B------:R-:W-:Y:S01]  /*3140*/  UMOV UR4, 0x400 ;  /* 0x0000040000047882 */ /* 0x000fe20000000000 */
[----:B------:R-:W-:Y:S01]  /*3150*/  UMOV UR6, URZ ;  /* 0x000000ff00067c82 */ /* 0x000fe20008000000 */
[----:B------:R-:W-:-:S12]  /*3160*/  ULEA UR37, UR37, UR4, 0x18 ;  /* 0x0000000425257291 */ /* 0x000fd8000f8ec0ff */
.L_x_64:
[----:B------:R-:W-:Y:S02]  /*3170*/  LEA R0, R3, UR37, 0x3 ;  /* 0x0000002503007c11 */ /* 0x000fe4000f8e18ff */
[----:B------:R-:W-:-:S03]  /*3180*/  SHF.L.U32 R4, R8, 0x1f, RZ ;  /* 0x0000001f08047819 */ /* 0x000fc600000006ff */
[----:B------:R-:W-:Y:S01]  /*3190*/  VIADD R5, R0, 0x1c0 ;  /* 0x000001c000057836 */ /* 0x000fe20000000000 */
[----:B------:R-:W1:Y:S02]  /*31a0*/  SYNCS.PHASECHK.TRANS64.TRYWAIT P0, [R0+URZ+0x1b0], R4 ;  /* 0x0001b004000075a7 */ /* 0x000e6400080011ff */
[----:B-1----:R-:W-:Y:S05]  /*31b0*/  @!P0 BRA `(.L_x_61) ;  /* 0x0000007400ac8947 */ /* 0x002fea0003800000 */
.L_x_190:
[----:B------:R-:W-:Y:S01]  /*31c0*/  ULEA UR5, UR6, UR37, 0x3 ;  /* 0x0000002506057291 */ /* 0x000fe2000f8e18ff */
[----:B-1----:R-:W-:Y:S01]  /*31d0*/  PRMT R0, RZ, 0x654, R5 ;  /* 0x00000654ff007816 */ /* 0x002fe20000000005 */
[----:B------:R-:W-:Y:S01]  /*31e0*/  @!P2 IMAD.MOV.U32 R4, RZ, RZ, 0x10 ;  /* 0x00000010ff04a424 */ /* 0x000fe200078e00ff */
[----:B------:R-:W-:Y:S01]  /*31f0*/  SHF.L.U32 R5, R12, 0x1f, RZ ;  /* 0x0000001f0c057819 */ /* 0x000fe200000006ff */
[----:B------:R-:W-:Y:S01]  /*3200*/  UIADD3 UR4, UPT, UPT, UR5, 0x150, URZ ;  /* 0x0000015005047890 */ /* 0x000fe2000fffe0ff */
[----:B------:R1:W-:Y:S05]  /*3210*/  SYNCS.ARRIVE.TRANS64.RED.A1T0 RZ, [R0+URZ], RZ ;  /* 0x000000ff00ff79a7 */ /* 0x0003ea00081004ff */
[----:B------:R-:W-:Y:S01]  /*3220*/  IMAD.U32 R6, RZ, RZ, UR4 ;  /* 0x00000004ff067e24 */ /* 0x000fe2000f8e00ff */
[----:B------:R-:W2:Y:S04]  /*3230*/  SYNCS.PHASECHK.TRANS64.TRYWAIT P0, [UR5+0x160], R5 ;  /* 0x00016005ff0075a7 */ /* 0x000ea80008001105 */
[----:B------:R-:W-:Y:S01]  /*3240*/  PRMT R6, R10, 0x654, R6 ;  /* 0x000006540a067816 */ /* 0x000fe20000000006 */
[----:B-12---:R-:W-:Y:S06]  /*3250*/  @!P0 BRA `(.L_x_62) ;  /* 0x0000007400988947 */ /* 0x006fec0003800000 */
.L_x_192:
[----:B------:R-:W-:Y:S01]  /*3260*/  ULEA UR4, UR6, UR37, 0x4 ;  /* 0x0000002506047291 */ /* 0x000fe2000f8e20ff */
[----:B------:R-:W-:Y:S01]  /*3270*/  SEL R2, R6, R2, !P2 ;  /* 0x0000000206027207 */ /* 0x000fe20005000000 */
[----:B------:R-:W-:Y:S01]  /*3280*/  UIADD3 UR5, UPT, UPT, UR5, 0x150, URZ ;  /* 0x0000015005057890 */ /* 0x000fe2000fffe0ff */
[----:B-1----:R-:W-:Y:S01]  /*3290*/  LEA R0, R11, UR37, 0x3 ;  /* 0x000000250b007c11 */ /* 0x002fe2000f8e18ff */
[----:B------:R-:W-:Y:S01]  /*32a0*/  UIADD3 UR4, UPT, UPT, UR4, 0x1e0, URZ ;  /* 0x000001e004047890 */ /* 0x000fe2000fffe0ff */
[----:B------:R1:W-:Y:S01]  /*32b0*/  @!P2 SYNCS.ARRIVE.TRANS64.RED RZ, [R2+URZ], R4 ;  /* 0x0000000402ffa9a7 */ /* 0x0003e200080004ff */
[----:B------:R-:W-:Y:S01]  /*32c0*/  UIADD3 UR6, UPT, UPT, UR6, 0x1, URZ ;  /* 0x0000000106067890 */ /* 0x000fe2000fffe0ff */
[----:B------:R-:W-:-:S03]  /*32d0*/  VIADD R3, R3, 0x1 ;  /* 0x0000000103037836 */ /* 0x000fc60000000000 */
[----:B------:R-:W-:Y:S02]  /*32e0*/  UISETP.NE.AND UP0, UPT, UR6, 0x2, UPT ;  /* 0x000000020600788c */ /* 0x000fe4000bf05270 */
[----:B------:R-:W-:Y:S01]  /*32f0*/  ISETP.NE.AND P0, PT, R3, 0x2, PT ;  /* 0x000000020300780c */ /* 0x000fe20003f05270 */
[----:B------:R-:W-:Y:S06]  /*3300*/  UGETNEXTWORKID.BROADCAST [UR4], [UR5] ;  /* 0x00000000040073ca */ /* 0x000fec0008000100 */
[----:B------:R-:W-:Y:S02]  /*3310*/  USEL UR4, URZ, 0x1, UP0 ;  /* 0x00000001ff047887 */ /* 0x000fe40008000000 */
[----:B------:R-:W-:-:S04]  /*3320*/  USEL UR6, UR6, URZ, UP0 ;  /* 0x000000ff06067287 */ /* 0x000fc80008000000 */
[----:B------:R-:W-:Y:S02]  /*3330*/  LOP3.LUT R12, R12, UR4, RZ, 0x3c, !PT ;  /* 0x000000040c0c7c12 */ /* 0x000fe4000f8e3cff */
[----:B-1----:R-:W-:-:S04]  /*3340*/  SHF.L.U32 R4, R9, 0x1f, RZ ;  /* 0x0000001f09047819 */ /* 0x002fc800000006ff */
[----:B------:R-:W1:Y:S02]  /*3350*/  SYNCS.PHASECHK.TRANS64.TRYWAIT P1, [R0+URZ+0x150], R4 ;  /* 0x00015004000075a7 */ /* 0x000e6400080211ff */
[----:B-1----:R-:W-:Y:S05]  /*3360*/  @!P1 BRA `(.L_x_63) ;  /* 0x00000074006c9947 */ /* 0x002fea0003800000 */
.L_x_193:
[----:B-1----:R-:W-:Y:S01]  /*3370*/  LEA R4, R11, UR37, 0x4 ;  /* 0x000000250b047c11 */ /* 0x002fe2000f8e20ff */
[----:B------:R-:W-:Y:S01]  /*3380*/  VIADD R0, R0, 0x160 ;  /* 0x0000016000007836 */ /* 0x000fe20000000000 */
[----:B------:R-:W-:Y:S01]  /*3390*/  SEL R3, R3, RZ, P0 ;  /* 0x000000ff03037207 */ /* 0x000fe20000000000 */
[----:B------:R-:W-:-:S03]  /*33a0*/  VIADD R11, R11, 0x1 ;  /* 0x000000010b0b7836 */ /* 0x000fc60000000000 */
[----:B------:R-:W1:Y:S01]  /*33b0*/  LDS.128 R4, [R4+0x1e0] ;  /* 0x0001e00004047984 */ /* 0x000e620000000c00 */
[----:B------:R-:W-:Y:S02]  /*33c0*/  PRMT R0, RZ, 0x654, R0 ;  /* 0x00000654ff007816 */ /* 0x000fe40000000000 */
[C---:B------:R-:W-:Y:S01]  /*33d0*/  ISETP.NE.AND P1, PT, R11.reuse, 0x2, PT ;  /* 0x000000020b00780c */ /* 0x040fe20003f25270 */
[----:B------:R-:W-:Y:S01]  /*33e0*/  @!PT LDS RZ, [RZ] ;  /* 0x00000000fffff984 */ /* 0x000fe20000000800 */
[----:B------:R-:W-:Y:S01]  /*33f0*/  @!PT LDS RZ, [RZ] ;  /* 0x00000000fffff984 */ /* 0x000fe20000000800 */
[----:B------:R-:W-:Y:S01]  /*3400*/  @!PT LDS RZ, [RZ] ;  /* 0x00000000fffff984 */ /* 0x000fe20000000800 */
[----:B------:R-:W-:Y:S01]  /*3410*/  @!PT LDS RZ, [RZ] ;  /* 0x00000000fffff984 */ /* 0x000fe20000000800 */
[----:B------:R2:W-:Y:S06]  /*3420*/  MEMBAR.ALL.CTA ;  /* 0x0000000000007992 */ /* 0x0005ec0000008000 */
[----:B--2---:R-:W2:Y:S01]  /*3430*/  FENCE.VIEW.ASYNC.S ;  /* 0x00000000000073c6 */ /* 0x004ea20000000000 */
[----:B------:R-:W-:Y:S01]  /*3440*/  SEL R11, R11, RZ, P1 ;  /* 0x000000ff0b0b7207 */ /* 0x000fe20000800000 */
[----:B--2---:R2:W-:Y:S01]  /*3450*/  SYNCS.ARRIVE.TRANS64.RED.A1T0 RZ, [R0+URZ], RZ ;  /* 0x000000ff00ff79a7 */ /* 0x0045e200081004ff */
[----:B-1----:R-:W-:-:S02]  /*3460*/  LOP3.LUT P3, RZ, R6, 0x1, RZ, 0xc0, !PT ;  /* 0x0000000106ff7812 */ /* 0x002fc4000786c0ff */
[----:B------:R-:W-:-:S04]  /*3470*/  SEL R4, RZ, 0x1, P1 ;  /* 0x00000001ff047807 */ /* 0x000fc80000800000 */
[----:B------:R-:W-:Y:S02]  /*3480*/  LOP3.LUT R9, R9, R4, RZ, 0x3c, !PT ;  /* 0x0000000409097212 */ /* 0x000fe400078e3cff */
[----:B--2---:R-:W-:-:S04]  /*3490*/  SEL R0, RZ, 0x1, P0 ;  /* 0x00000001ff007807 */ /* 0x004fc80000000000 */
[----:B------:R-:W-:Y:S01]  /*34a0*/  LOP3.LUT R8, R8, R0, RZ, 0x3c, !PT ;  /* 0x0000000008087212 */ /* 0x000fe200078e3cff */
[----:B------:R-:W-:Y:S06]  /*34b0*/  @P3 BRA `(.L_x_64) ;  /* 0xfffffffc002c3947 */ /* 0x000fec000383ffff */
[----:B------:R-:W-:Y:S01]  /*34c0*/  ULEA UR5, UR6, UR37, 0x3 ;  /* 0x0000002506057291 */ /* 0x000fe2000f8e18ff */
[----:B------:R-:W-:-:S08]  /*34d0*/  SHF.L.U32 R2, R12, 0x1f, RZ ;  /* 0x0000001f0c027819 */ /* 0x000fd000000006ff */
[----:B------:R-:W1:Y:S02]  /*34e0*/  SYNCS.PHASECHK.TRANS64 P0, [UR5+0x160], R2 ;  /* 0x00016002ff0075a7 */ /* 0x000e640008001005 */
[----:B-1----:R-:W-:Y:S05]  /*34f0*/  @P0 BRA `(.L_x_65) ;  /* 0x0000000000080947 */ /* 0x002fea0003800000 */
[----:B------:R-:W1:Y:S02]  /*3500*/  SYNCS.PHASECHK.TRANS64.TRYWAIT P0, [UR5+0x160], R2 ;  /* 0x00016002ff0075a7 */ /* 0x000e640008001105 */
[----:B-1----:R-:W-:Y:S05]  /*3510*/  @!P0 BRA `(.L_x_66) ;  /* 0x0000007400148947 */ /* 0x002fea0003800000 */
.L_x_65:
[----:B------:R-:W-:-:S04]  /*3520*/  UIADD3 UR4, UPT, UPT, UR6, 0x1, URZ ;  /* 0x0000000106047890 */ /* 0x000fc8000fffe0ff */
[----:B------:R-:W-:-:S04]  /*3530*/  UISETP.NE.AND UP0, UPT, UR4, 0x2, UPT ;  /* 0x000000020400788c */ /* 0x000fc8000bf05270 */
[----:B------:R-:W-:Y:S02]  /*3540*/  USEL UR7, URZ, 0x1, UP0 ;  /* 0x00000001ff077887 */ /* 0x000fe40008000000 */
[----:B------:R-:W-:-:S04]  /*3550*/  USEL UR4, UR4, URZ, UP0 ;  /* 0x000000ff04047287 */ /* 0x000fc80008000000 */
[----:B------:R-:W-:Y:S01]  /*3560*/  ULEA UR4, UR4, UR37, 0x3 ;  /* 0x0000002504047291 */ /* 0x000fe2000f8e18ff */
[----:B-1----:R-:W-:-:S04]  /*3570*/  LOP3.LUT R2, R12, UR7, RZ, 0x3c, !PT ;  /* 0x000000070c027c12 */ /* 0x002fc8000f8e3cff */
[----:B------:R-:W-:-:S04]  /*3580*/  SHF.L.U32 R0, R2, 0x1f, RZ ;  /* 0x0000001f02007819 */ /* 0x000fc800000006ff */
[----:B------:R-:W1:Y:S02]  /*3590*/  SYNCS.PHASECHK.TRANS64 P0, [UR4+0x160], R0 ;  /* 0x00016000ff0075a7 */ /* 0x000e640008001004 */
[----:B-1----:R-:W-:Y:S05]  /*35a0*/  @P0 EXIT ;  /* 0x000000000000094d */ /* 0x002fea0003800000 */
[----:B------:R-:W-:Y:S02]  /*35b0*/  SHF.L.U32 R2, R2, 0x1f, RZ ;  /* 0x0000001f02027819 */ /* 0x000fe400000006ff */
[----:B------:R-:W-:-:S07]  /*35c0*/  MOV R0, UR4 ;  /* 0x0000000400007c02 */ /* 0x000fce0008000f00 */
.L_x_67:
[----:B-1----:R1:W2:Y:S02]  /*35d0*/  SYNCS.PHASECHK.TRANS64.TRYWAIT P0, [R0+URZ+0x160], R2 ;  /* 0x00016002000075a7 */ /* 0x0022a400080011ff */
[----:B--2---:R-:W-:Y:S05]  /*35e0*/  @!P0 NANOSLEEP.SYNCS 0x989680 ;  /* 0x009896800000895d */ /* 0x004fea0003900000 */
[----:B------:R-:W2:Y:S02]  /*35f0*/  @!P0 SYNCS.PHASECHK.TRANS64 P0, [R0+URZ+0x160], R2 ;  /* 0x00016002000085a7 */ /* 0x000ea400080010ff */
[----:B--2---:R-:W-:Y:S05]  /*3600*/  @P0 EXIT ;  /* 0x000000000000094d */ /* 0x004fea0003800000 */
[----:B------:R-:W-:Y:S05]  /*3610*/  BRA `(.L_x_67) ;  /* 0xfffffffc00ec7947 */ /* 0x000fea000383ffff */
.L_x_60:
[----:B------:R-:W-:Y:S05]  /*3620*/  BRA.U UP4, `(.L_x_68) ;  /* 0x0000001104a07547 */ /* 0x000fea000b800000 */
[----:B------:R-:W-:Y:S01]  /*3630*/  UMOV UR6, 0x40 ;  /* 0x0000004000067882 */ /* 0x000fe20000000000 */
[----:B------:R-:W-:Y:S01]  /*3640*/  NOP ;  /* 0x0000000000007918 */ /* 0x000fe20000000000 */
[----:B------:R-:W-:Y:S01]  /*3650*/  ULEA UR6, UR37, UR6, 0x18 ;  /* 0x0000000625067291 */ /* 0x000fe2000f8ec0ff */
[----:B------:R-:W-:Y:S02]  /*3660*/  UMOV UR7, 0x400 ;  /* 0x0000040000077882 */ /* 0x000fe40000000000 */
[----:B------:R-:W-:-:S06]  /*3670*/  ULEA UR37, UR37, UR7, 0x18 ;  /* 0x0000000725257291 */ /* 0x000fcc000f8ec0ff */
[----:B------:R-:W1:Y:S02]  /*3680*/  LDS.U8 R2, [UR6+0x1c] ;  /* 0x00001c06ff027984 */ /* 0x000e640008000000 */
[----:B-1----:R-:W-:-:S13]  /*3690*/  ISETP.NE.AND P0, PT, R2, RZ, PT ;  /* 0x000000ff0200720c */ /* 0x002fda0003f05270 */
[----:B------:R-:W-:Y:S05]  /*36a0*/  @P0 BRA `(.L_x_69) ;  /* 0x0000000400080947 */ /* 0x000fea0003800000 */
[----:B------:R-:W-:Y:S02]  /*36b0*/  UISETP.NE.U32.AND UP0, UPT, UR5, 0x1, UPT ;  /* 0x000000010500788c */ /* 0x000fe4000bf05070 */
[----:B------:R-:W-:-:S07]  /*36c0*/  UIADD3 UR8, UPT, UPT, UR6, 0x8, URZ ;  /* 0x0000000806087890 */ /* 0x000fce000fffe0ff */
[----:B------:R-:W-:Y:S05]  /*36d0*/  BRA.U !UP0, `(.L_x_70) ;  /* 0x00000001089c7547 */ /* 0x000fea000b800000 */
[----:B------:R-:W-:Y:S01]  /*36e0*/  ELECT P0, URZ, PT ;  /* 0x0000000000ff782f */ /* 0x000fe20003800000 */
[----:B------:R-:W-:-:S12]  /*36f0*/  BSSY B0, `(.L_x_70) ;  /* 0x0000025000007945 */ /* 0x000fd80003800000 */
[----:B------:R-:W-:Y:S05]  /*3700*/  @!P0 BRA `(.L_x_71) ;  /* 0x00000000008c8947 */ /* 0x000fea0003800000 */
[----:B------:R-:W-:-:S05]  /*3710*/  UMOV UR7, 0x10 ;  /* 0x0000001000077882 */ /* 0x000fca0000000000 */
[----:B------:R-:W-:Y:S04]  /*3720*/  DEPBAR.LE SB1, 0x36 ;  /* 0x00009d800000791a */ /* 0x000fe80000000000 */
[----:B------:R-:W1:Y:S02]  /*3730*/  UTCATOMSWS.2CTA.FIND_AND_SET.ALIGN UP1, UR7, UR7 ;  /* 0x00000007000775e3 */ /* 0x000e640008220800 */
[----:B-1----:R-:W-:Y:S01]  /*3740*/  MOV R10, UR7 ;  /* 0x00000007000a7c02 */ /* 0x002fe20008000f00 */
[----:B------:R-:W-:Y:S06]  /*3750*/  BRA.U UP1, `(.L_x_72) ;  /* 0x0000000101187547 */ /* 0x000fec000b800000 */
.L_x_73:
[----:B------:R-:W-:Y:S05]  /*3760*/  NANOSLEEP 0x64 ;  /* 0x000000640000795d */ /* 0x000fea0003800000 */
[----:B------:R-:W-:-:S05]  /*3770*/  UMOV UR7, 0x10 ;  /* 0x0000001000077882 */ /* 0x000fca0000000000 */
[----:B------:R-:W-:Y:S04]  /*3780*/  DEPBAR.LE SB1, 0x36 ;  /* 0x00009d800000791a */ /* 0x000fe80000000000 */
[----:B------:R-:W1:Y:S02]  /*3790*/  UTCATOMSWS.2CTA.FIND_AND_SET.ALIGN UP1, UR7, UR7 ;  /* 0x00000007000775e3 */ /* 0x000e640008220800 */
[----:B-1----:R-:W-:Y:S01]  /*37a0*/  MOV R10, UR7 ;  /* 0x00000007000a7c02 */ /* 0x002fe20008000f00 */
[----:B------:R-:W-:Y:S05]  /*37b0*/  BRA.U !UP1, `(.L_x_73) ;  /* 0xfffffffd09e87547 */ /* 0x000fea000b83ffff */
.L_x_72:
[----:B------:R-:W1:Y:S01]  /*37c0*/  LDS R5, [UR6+0x10] ;  /* 0x00001006ff057984 */ /* 0x000e620008000800 */
[----:B------:R-:W-:Y:S01]  /*37d0*/  IMAD.U32 R3, RZ, RZ, UR37 ;  /* 0x00000025ff037e24 */ /* 0x000fe2000f8e00ff */
[----:B------:R-:W-:-:S03]  /*37e0*/  MOV R2, UR4 ;  /* 0x0000000400027c02 */ /* 0x000fc60008000f00 */
[----:B------:R-:W-:Y:S01]  /*37f0*/  VIADD R3, R3, 0x200 ;  /* 0x0000020003037836 */ /* 0x000fe20000000000 */
[----:B-1----:R-:W-:-:S04]  /*3800*/  SHF.L.U32 R5, R5, 0x1f, RZ ;  /* 0x0000001f05057819 */ /* 0x002fc800000006ff */
[----:B------:R-:W1:Y:S02]  /*3810*/  SYNCS.PHASECHK.TRANS64.TRYWAIT P0, [UR6+0x8], R5 ;  /* 0x00000805ff0075a7 */ /* 0x000e640008001106 */
[----:B-1----:R-:W-:Y:S05]  /*3820*/  @P0 BRA `(.L_x_74) ;  /* 0x0000000000080947 */ /* 0x002fea0003800000 */
[----:B------:R-:W1:Y:S02]  /*3830*/  SYNCS.PHASECHK.TRANS64.TRYWAIT P0, [UR6+0x8], R5 ;  /* 0x00000805ff0075a7 */ /* 0x000e640008001106 */
[----:B-1----:R-:W-:Y:S05]  /*3840*/  @!P0 BRA `(.L_x_75) ;  /* 0x0000007000608947 */ /* 0x002fea0003800000 */
.L_x_74:
[----:B-1----:R-:W-:Y:S01]  /*3850*/  HFMA2 R4, -RZ, RZ, 0, 5.9604644775390625e-08 ;  /* 0x00000001ff047431 */ /* 0x002fe200000001ff */
[----:B------:R-:W-:Y:S01]  /*3860*/  UPRMT UR7, UR4, 0x654, UR8 ;  /* 0x0000065404077896 */ /* 0x000fe20008000008 */
[----:B------:R-:W-:Y:S01]  /*3870*/  IMAD.MOV.U32 R7, RZ, RZ, 0xffff ;  /* 0x0000ffffff077424 */ /* 0x000fe200078e00ff */
[----:B------:R-:W-:Y:S01]  /*3880*/  PRMT R2, R2, 0x654, R3 ;  /* 0x0000065402027816 */ /* 0x000fe20000000003 */
[----:B------:R-:W-:Y:S02]  /*3890*/  IMAD.MOV.U32 R5, RZ, RZ, 0x4 ;  /* 0x00000004ff057424 */ /* 0x000fe400078e00ff */
[----:B------:R-:W-:Y:S01]  /*38a0*/  IMAD.SHL.U32 R9, R10, 0x20, RZ ;  /* 0x000000200a097824 */ /* 0x000fe200078e00ff */
[----:B------:R-:W-:Y:S02]  /*38b0*/  MOV R3, UR7 ;  /* 0x0000000700037c02 */ /* 0x000fe40008000f00 */
[-C--:B------:R-:W-:Y:S01]  /*38c0*/  SHF.L.U32 R7, R7, R10.reuse, RZ ;  /* 0x0000000a07077219 */ /* 0x080fe200000006ff */
[----:B------:R1:W-:Y:S01]  /*38d0*/  SYNCS.ARRIVE.TRANS64.RED RZ, [UR7], R5 ;  /* 0x00000005ffff79a7 */ /* 0x0003e20008000407 */
[----:B------:R-:W-:Y:S01]  /*38e0*/  SHF.L.U32 R6, R4, R10, RZ ;  /* 0x0000000a04067219 */ /* 0x000fe200000006ff */
[----:B------:R1:W-:Y:S04]  /*38f0*/  STS [UR37+0x200], R9 ;  /* 0x00020009ff007988 */ /* 0x0003e80008000825 */
[----:B------:R1:W-:Y:S04]  /*3900*/  STAS [R2.64], R10 ;  /* 0x0000000a02007dbd */ /* 0x0003e8000c0008ff */
[----:B------:R1:W-:Y:S04]  /*3910*/  ATOMS.OR RZ, [UR6+0x14], R7 ;  /* 0x00001407ffff798c */ /* 0x0003e8000b000006 */
[----:B------:R1:W-:Y:S04]  /*3920*/  ATOMS.OR RZ, [UR6+0x18], R6 ;  /* 0x00001806ffff798c */ /* 0x0003e8000b000006 */
[----:B------:R1:W-:Y:S02]  /*3930*/  ATOMS.XOR RZ, [UR6+0x10], R4 ;  /* 0x00001004ffff798c */ /* 0x0003e4000b800006 */
.L_x_71:
[----:B------:R-:W-:Y:S05]  /*3940*/  BSYNC B0 ;  /* 0x0000000000007941 */ /* 0x000fea0003800000 */
.L_x_70:
[----:B------:R-:W-:Y:S05]  /*3950*/  BRA.U UP0, `(.L_x_76) ;  /* 0x00000001006c7547 */ /* 0x000fea000b800000 */
[----:B------:R-:W-:-:S03]  /*3960*/  UMOV UR7, 0xffffffff ;  /* 0xffffffff00077882 */ /* 0x000fc60000000000 */
[----:B------:R-:W-:Y:S05]  /*3970*/  BRA.DIV UR7, `(.L_x_77) ;  /* 0x00000072072c7947 */ /* 0x000fea000b800000 */
[----:B------:R-:W-:-:S13]  /*3980*/  ELECT P6, URZ, PT ;  /* 0x0000000000ff782f */ /* 0x000fda00038c0000 */
.L_x_197:
[----:B------:R-:W-:Y:S05]  /*3990*/  @!P6 BRA `(.L_x_76) ;  /* 0x00000000005ce947 */ /* 0x000fea0003800000 */
[----:B-1----:R-:W1:Y:S02]  /*39a0*/  LDS R3, [UR6+0x10] ;  /* 0x00001006ff037984 */ /* 0x002e640008000800 */
[----:B-1----:R-:W-:-:S04]  /*39b0*/  SHF.L.U32 R3, R3, 0x1f, RZ ;  /* 0x0000001f03037819 */ /* 0x002fc800000006ff */
[----:B------:R-:W1:Y:S02]  /*39c0*/  SYNCS.PHASECHK.TRANS64.TRYWAIT P0, [UR6+0x8], R3 ;  /* 0x00000803ff0075a7 */ /* 0x000e640008001106 */
[----:B-1----:R-:W-:Y:S05]  /*39d0*/  @P0 BRA `(.L_x_78) ;  /* 0x0000000000080947 */ /* 0x002fea0003800000 */
[----:B------:R-:W1:Y:S02]  /*39e0*/  SYNCS.PHASECHK.TRANS64.TRYWAIT P0, [UR6+0x8], R3 ;  /* 0x00000803ff0075a7 */ /* 0x000e640008001106 */
[----:B-1----:R-:W-:Y:S05]  /*39f0*/  @!P0 BRA `(.L_x_79) ;  /* 0x00000070002c8947 */ /* 0x002fea0003800000 */
.L_x_78:
[----:B------:R-:W2:Y:S01]  /*3a00*/  LDS R5, [UR37+0x200] ;  /* 0x00020025ff057984 */ /* 0x000ea20008000800 */
[----:B-1----:R-:W-:Y:S02]  /*3a10*/  HFMA2 R2, -RZ, RZ, 0, 5.9604644775390625e-08 ;  /* 0x00000001ff027431 */ /* 0x002fe400000001ff */
[----:B------:R-:W-:Y:S01]  /*3a20*/  IMAD.MOV.U32 R3, RZ, RZ, 0xffff ;  /* 0x0000ffffff037424 */ /* 0x000fe200078e00ff */
[----:B------:R-:W-:Y:S01]  /*3a30*/  UPRMT UR7, UR4, 0x654, UR8 ;  /* 0x0000065404077896 */ /* 0x000fe20008000008 */
[----:B--2---:R-:W-:-:S03]  /*3a40*/  IMAD.SHL.U32 R4, R5, 0x20, RZ ;  /* 0x0000002005047824 */ /* 0x004fc600078e00ff */
[-C--:B------:R-:W-:Y:S02]  /*3a50*/  SHF.L.U32 R3, R3, R5.reuse, RZ ;  /* 0x0000000503037219 */ /* 0x080fe400000006ff */
[----:B------:R-:W-:Y:S01]  /*3a60*/  SHF.L.U32 R5, R2, R5, RZ ;  /* 0x0000000502057219 */ /* 0x000fe200000006ff */
[----:B------:R2:W-:Y:S04]  /*3a70*/  STS [UR37+0x200], R4 ;  /* 0x00020004ff007988 */ /* 0x0005e80008000825 */
[----:B------:R2:W-:Y:S04]  /*3a80*/  ATOMS.OR RZ, [UR6+0x14], R3 ;  /* 0x00001403ffff798c */ /* 0x0005e8000b000006 */
[----:B------:R2:W-:Y:S01]  /*3a90*/  ATOMS.OR RZ, [UR6+0x18], R5 ;  /* 0x00001805ffff798c */ /* 0x0005e2000b000006 */
[----:B------:R-:W-:Y:S03]  /*3aa0*/  SYNCS.ARRIVE.TRANS64.RED.A1T0 RZ, [UR7], RZ ;  /* 0x000000ffffff79a7 */ /* 0x000fe60008100407 */
[----:B------:R2:W-:Y:S01]  /*3ab0*/  ATOMS.XOR RZ, [UR6+0x10], R2 ;  /* 0x00001002ffff798c */ /* 0x0005e2000b800006 */
[----:B------:R-:W-:Y:S05]  /*3ac0*/  BRA `(.L_x_76) ;  /* 0x0000000000107947 */ /* 0x000fea0003800000 */
.L_x_69:
[----:B------:R-:W-:-:S05]  /*3ad0*/  MOV R2, 0xffffffff ;  /* 0xffffffff00027802 */ /* 0x000fca0000000f00 */
[----:B------:R1:W-:Y:S02]  /*3ae0*/  STS [UR37+0x200], R2 ;  /* 0x00020002ff007988 */ /* 0x0003e40008000825 */
[----:B-1----:R-:W-:Y:S02]  /*3af0*/  MOV R2, 0x3b10 ;  /* 0x00003b1000027802 */ /* 0x002fe40000000f00 */
[----:B-----5:R-:W-:Y:S05]  /*3b00*/  CALL.REL.NOINC `($__internal_1_$__cuda_sm10x_tcgen05_guardrail_trap_phase_invalid_during_alloc) ;  /* 0x0000007400fc7944 */ /* 0x020fea0003c00000 */
.L_x_76:
[----:B------:R-:W-:Y:S05]  /*3b10*/  WARPSYNC.ALL ;  /* 0x0000000000007948 */ /* 0x000fea0003800000 */
[----:B------:R-:W3:Y:S01]  /*3b20*/  S2UR UR8, SR_CgaCtaId ;  /* 0x00000000000879c3 */ /* 0x000ee20000008800 */
[----:B------:R-:W-:Y:S01]  /*3b30*/  UMOV UR6, 0x400 ;  /* 0x0000040000067882 */ /* 0x000fe20000000000 */
[----:B------:R-:W-:-:S06]  /*3b40*/  NOP ;  /* 0x0000000000007918 */ /* 0x000fcc0000000000 */
[----:B------:R-:W-:Y:S06]  /*3b50*/  BAR.ARV 0x6, 0xa0 ;  /* 0x0182800000007b1d */ /* 0x000fec0000002000 */
[----:B------:R-:W-:Y:S01]  /*3b60*/  LOP3.LUT R0, R0, 0xffff, RZ, 0xc0, !PT ;  /* 0x0000ffff00007812 */ /* 0x000fe200078ec0ff */
[----:B-1----:R-:W-:Y:S01]  /*3b70*/  IMAD.MOV.U32 R9, RZ, RZ, 0x1 ;  /* 0x00000001ff097424 */ /* 0x002fe200078e00ff */
[----:B------:R-:W-:Y:S01]  /*3b80*/  LOP3.LUT R8, R8, 0xffff, RZ, 0xc0, !PT ;  /* 0x0000ffff08087812 */ /* 0x000fe200078ec0ff */
[----:B------:R-:W-:Y:S01]  /*3b90*/  UMOV UR22, URZ ;  /* 0x000000ff00167c82 */ /* 0x000fe20008000000 */
[----:B------:R-:W-:Y:S01]  /*3ba0*/  R2UR UR12, R0 ;  /* 0x00000000000c72ca */ /* 0x000fe200000e0000 */
[----:B------:R-:W-:Y:S01]  /*3bb0*/  UMOV UR21, URZ ;  /* 0x000000ff00157c82 */ /* 0x000fe20008000000 */
[----:B------:R-:W-:Y:S01]  /*3bc0*/  R2UR UR13, R8 ;  /* 0x00000000080d72ca */ /* 0x000fe200000e0000 */
[----:B------:R-:W-:Y:S01]  /*3bd0*/  IMAD.MOV.U32 R8, RZ, RZ, RZ ;  /* 0x000000ffff087224 */ /* 0x000fe200078e00ff */
[----:B------:R-:W-:Y:S01]  /*3be0*/  UMOV UR20, URZ ;  /* 0x000000ff00147c82 */ /* 0x000fe20008000000 */
[----:B------:R-:W-:-:S02]  /*3bf0*/  UISETP.NE.AND UP2, UPT, UR5, URZ, UPT ;  /* 0x000000ff0500728c */ /* 0x000fc4000bf45270 */
[----:B---3--:R-:W-:Y:S01]  /*3c00*/  ULEA UR8, UR8, UR6, 0x18 ;  /* 0x0000000608087291 */ /* 0x008fe2000f8ec0ff */
[----:B------:R-:W1:Y:S03]  /*3c10*/  LDCU UR6, c[0x0][0x38c] ;  /* 0x00007180ff0677ac */ /* 0x000e660008000800 */
[----:B------:R-:W-:Y:S02]  /*3c20*/  UIADD3 UR14, UPT, UPT, UR8, 0x6400, URZ ;  /* 0x00006400080e7890 */ /* 0x000fe4000fffe0ff */
[----:B------:R-:W-:-:S03]  /*3c30*/  UIADD3 UR15, UPT, UPT, UR8, 0x16400, URZ ;  /* 0x00016400080f7890 */ /* 0x000fc6000fffe0ff */
[----:B--2---:R-:W2:Y:S01]  /*3c40*/  LDS R2, [UR8+0x200] ;  /* 0x00020008ff027984 */ /* 0x004ea20008000800 */
[----:B------:R-:W-:Y:S02]  /*3c50*/  USHF.R.U32.HI UR14, URZ, 0x4, UR14 ;  /* 0x00000004ff0e7899 */ /* 0x000fe4000801160e */
[----:B------:R-:W-:Y:S02]  /*3c60*/  USHF.R.U32.HI UR15, URZ, 0x4, UR15 ;  /* 0x00000004ff0f7899 */ /* 0x000fe4000801160f */
[----:B------:R-:W-:Y:S02]  /*3c70*/  ULOP3.LUT UR14, UR14, 0x3fff, URZ, 0xc0, !UPT ;  /* 0x00003fff0e0e7892 */ /* 0x000fe4000f8ec0ff */
[----:B------:R-:W-:Y:S02]  /*3c80*/  ULOP3.LUT UR15, UR15, 0x3fff, URZ, 0xc0, !UPT ;  /* 0x00003fff0f0f7892 */ /* 0x000fe4000f8ec0ff */
[----:B------:R-:W-:Y:S02]  /*3c90*/  ULOP3.LUT UR14, UR14, 0x10000, URZ, 0xfc, !UPT ;  /* 0x000100000e0e7892 */ /* 0x000fe4000f8efcff */
[----:B-1----:R-:W-:-:S02]  /*3ca0*/  UIADD3 UR6, UPT, UPT, UR6, 0x3f, URZ ;  /* 0x0000003f06067890 */ /* 0x002fc4000fffe0ff */
[----:B------:R-:W-:Y:S02]  /*3cb0*/  ULOP3.LUT UR15, UR15, 0x10000, URZ, 0xfc, !UPT ;  /* 0x000100000f0f7892 */ /* 0x000fe4000f8efcff */
[----:B------:R-:W-:Y:S01]  /*3cc0*/  USHF.R.S32.HI UR7, URZ, 0x1f, UR6 ;  /* 0x0000001fff077899 */ /* 0x000fe20008011406 */
[----:B------:R-:W-:Y:S01]  /*3cd0*/  UMOV UR28, 0x0 ;  /* 0x00000000001c7882 */ /* 0x000fe20000000000 */
[----:B------:R-:W-:Y:S02]  /*3ce0*/  UMOV UR29, 0x8400010 ;  /* 0x08400010001d7882 */ /* 0x000fe40000000000 */
[----:B------:R-:W-:Y:S01]  /*3cf0*/  ULEA.HI UR7, UR7, UR6, URZ, 0x6 ;  /* 0x0000000607077291 */ /* 0x000fe2000f8f30ff */
[----:B------:R-:W-:Y:S01]  /*3d00*/  UMOV UR26, 0x0 ;  /* 0x00000000001a7882 */ /* 0x000fe20000000000 */
[----:B------:R-:W-:Y:S02]  /*3d10*/  UMOV UR27, 0x8400010 ;  /* 0x08400010001b7882 */ /* 0x000fe40000000000 */
[----:B------:R-:W-:-:S04]  /*3d20*/  USHF.R.S32.HI UR7, URZ, 0x6, UR7 ;  /* 0x00000006ff077899 */ /* 0x000fc80008011407 */
[----:B------:R-:W-:-:S04]  /*3d30*/  UISETP.LT.AND UP0, UPT, UR7, 0x1, UPT ;  /* 0x000000010700788c */ /* 0x000fc8000bf01270 */
[----:B------:R-:W-:Y:S01]  /*3d40*/  USEL UR23, UR7, 0x1, !UP0 ;  /* 0x0000000107177887 */ /* 0x000fe2000c000000 */
[----:B--2---:R-:W-:Y:S02]  /*3d50*/  R2UR UR24, R2 ;  /* 0x00000000021872ca */ /* 0x004fe400000e0000 */
[----:B------:R-:W-:-:S13]  /*3d60*/  CS2R R2, SRZ ;  /* 0x0000000000027805 */ /* 0x000fda000001ff00 */
.L_x_87:
[C---:B------:R-:W-:Y:S02]  /*3d70*/  LEA R0, R8.reuse, UR8, 0x3 ;  /* 0x0000000808007c11 */ /* 0x040fe4000f8e18ff */
[----:B------:R-:W-:Y:S02]  /*3d80*/  SHF.L.U32 R4, R3, 0x1f, RZ ;  /* 0x0000001f03047819 */ /* 0x000fe400000006ff */
[----:B------:R-:W-:Y:S02]  /*3d90*/  LEA R5, R8, UR8, 0x4 ;  /* 0x0000000808057c11 */ /* 0x000fe4000f8e20ff */
[----:B------:R-:W1:Y:S02]  /*3da0*/  SYNCS.PHASECHK.TRANS64.TRYWAIT P0, [R0+URZ+0x150], R4 ;  /* 0x00015004000075a7 */ /* 0x000e6400080011ff */
[----:B-1-34-:R-:W-:Y:S05]  /*3db0*/  @!P0 BRA `(.L_x_80) ;  /* 0x0000006c00548947 */ /* 0x01afea0003800000 */
.L_x_198:
[----:B-1----:R-:W1:Y:S01]  /*3dc0*/  LDS.128 R4, [R5+0x1e0] ;  /* 0x0001e00005047984 */ /* 0x002e620000000c00 */
[----:B------:R-:W-:Y:S02]  /*3dd0*/  VIADD R0, R0, 0x160 ;  /* 0x0000016000007836 */ /* 0x000fe40000000000 */
[----:B------:R-:W-:Y:S01]  /*3de0*/  VIADD R8, R8, 0x1 ;  /* 0x0000000108087836 */ /* 0x000fe20000000000 */
[----:B------:R-:W-:Y:S01]  /*3df0*/  @!PT LDS RZ, [RZ] ;  /* 0x00000000fffff984 */ /* 0x000fe20000000800 */
[----:B------:R-:W-:Y:S01]  /*3e00*/  @!PT LDS RZ, [RZ] ;  /* 0x00000000fffff984 */ /* 0x000fe20000000800 */
[----:B------:R-:W-:Y:S01]  /*3e10*/  @!PT LDS RZ, [RZ] ;  /* 0x00000000fffff984 */ /* 0x000fe20000000800 */
[----:B------:R-:W-:Y:S01]  /*3e20*/  @!PT LDS RZ, [RZ] ;  /* 0x00000000fffff984 */ /* 0x000fe20000000800 */
[----:B------:R2:W-:Y:S06]  /*3e30*/  MEMBAR.ALL.CTA ;  /* 0x0000000000007992 */ /* 0x0005ec0000008000 */
[----:B--2---:R-:W2:Y:S01]  /*3e40*/  FENCE.VIEW.ASYNC.S ;  /* 0x00000000000073c6 */ /* 0x004ea20000000000 */
[----:B------:R-:W-:-:S04]  /*3e50*/  PRMT R0, RZ, 0x654, R0 ;  /* 0x00000654ff007816 */ /* 0x000fc80000000000 */
[----:B--2---:R2:W-:Y:S01]  /*3e60*/  SYNCS.ARRIVE.TRANS64.RED.A1T0 RZ, [R0+URZ], RZ ;  /* 0x000000ff00ff79a7 */ /* 0x0045e200081004ff */
[----:B-1----:R-:W-:Y:S01]  /*3e70*/  LOP3.LUT P1, RZ, R6, 0x1, RZ, 0xc0, !PT ;  /* 0x0000000106ff7812 */ /* 0x002fe2000782c0ff */
[----:B--2---:R-:W-:-:S12]  /*3e80*/  BRA.U UP2, `(.L_x_81) ;  /* 0x0000000102e07547 */ /* 0x004fd8000b800000 */
[----:B------:R-:W1:Y:S01]  /*3e90*/  LDCU UR6, c[0x0][0x38c] ;  /* 0x00007180ff0677ac */ /* 0x000e620008000800 */
[----:B------:R-:W-:Y:S02]  /*3ea0*/  PLOP3.LUT P2, PT, PT, PT, PT, 0x80, 0x8 ;  /* 0x000000000008781c */ /* 0x000fe40003f4f070 */
[----:B------:R-:W-:Y:S01]  /*3eb0*/  SHF.L.U32 R4, R9, 0x1f, RZ ;  /* 0x0000001f09047819 */ /* 0x000fe200000006ff */
[----:B------:R-:W-:Y:S02]  /*3ec0*/  ULEA UR10, UR22, UR8, 0x3 ;  /* 0x00000008160a7291 */ /* 0x000fe4000f8e18ff */
[----:B------:R-:W-:Y:S02]  /*3ed0*/  ULEA UR11, UR22, UR24, 0x7 ;  /* 0x00000018160b7291 */ /* 0x000fe4000f8e38ff */
[----:B-1----:R-:W-:-:S06]  /*3ee0*/  UISETP.GE.AND UP0, UPT, UR6, 0x1, UPT ;  /* 0x000000010600788c */ /* 0x002fcc000bf06270 */
[----:B------:R-:W-:-:S05]  /*3ef0*/  PLOP3.LUT P0, PT, PT, PT, UP0, 0x80, 0x8 ;  /* 0x000000000008781c */ /* 0x000fca0003f0f008 */
[----:B------:R-:W-:-:S08]  /*3f00*/  @UP0 ULEA UR6, UR21, UR8, 0x3 ;  /* 0x0000000815060291 */ /* 0x000fd0000f8e18ff */
[----:B------:R-:W-:-:S04]  /*3f10*/  @P0 SHF.L.U32 R0, R2, 0x1f, RZ ;  /* 0x0000001f02000819 */ /* 0x000fc800000006ff */
[----:B------:R1:W2:Y:S01]  /*3f20*/  @P0 SYNCS.PHASECHK.TRANS64.TRYWAIT P2, [UR6], R0 ;  /* 0x00000000ff0005a7 */ /* 0x0002a20008041106 */
[----:B------:R-:W3:Y:S02]  /*3f30*/  SYNCS.PHASECHK.TRANS64.TRYWAIT P0, [UR10+0x190], R4 ;  /* 0x00019004ff0075a7 */ /* 0x000ee4000800110a */
[----:B-123--:R-:W-:Y:S05]  /*3f40*/  @!P0 BRA `(.L_x_82) ;  /* 0x0000006c00048947 */ /* 0x00efea0003800000 */
.L_x_200:
[----:B------:R-:W-:Y:S01]  /*3f50*/  UMOV UR19, UR20 ;  /* 0x0000001400137c82 */ /* 0x000fe20008000000 */
[----:B------:R-:W-:Y:S05]  /*3f60*/  BRA.U !UP0, `(.L_x_83) ;  /* 0x0000000108987547 */ /* 0x000fea000b800000 */
[----:B------:R-:W-:Y:S02]  /*3f70*/  UIADD3 UR19, UPT, UPT, UR23, UR20, URZ ;  /* 0x0000001417137290 */ /* 0x000fe4000fffe0ff */
[----:B------:R-:W-:Y:S01]  /*3f80*/  UPLOP3.LUT UP3, UPT, UPT, UPT, UPT, 0x40, 0x4 ;  /* 0x000000000004789c */ /* 0x000fe20003f6e870 */
[----:B------:R-:W-:Y:S01]  /*3f90*/  UMOV UR18, UR7 ;  /* 0x0000000700127c82 */ /* 0x000fe20008000000 */
[----:B------:R-:W-:-:S09]  /*3fa0*/  UMOV UR17, UR21 ;  /* 0x0000001500117c82 */ /* 0x000fd20008000000 */
.L_x_86:
[----:B--2---:R-:W-:Y:S01]  /*3fb0*/  ULEA UR9, UR17, UR8, 0x3 ;  /* 0x0000000811097291 */ /* 0x004fe2000f8e18ff */
[----:B---3--:R-:W-:Y:S11]  /*3fc0*/  @P2 BRA `(.L_x_84) ;  /* 0x00000000000c2947 */ /* 0x008ff60003800000 */
[----:B-1----:R-:W-:Y:S04]  /*3fd0*/  SHF.L.U32 R4, R2, 0x1f, RZ ;  /* 0x0000001f02047819 */ /* 0x002fe800000006ff */
[----:B------:R-:W1:Y:S02]  /*3fe0*/  SYNCS.PHASECHK.TRANS64.TRYWAIT P0, [UR9], R4 ;  /* 0x00000004ff0075a7 */ /* 0x000e640008001109 */
[----:B-1----:R-:W-:Y:S05]  /*3ff0*/  @!P0 BRA `(.L_x_85) ;  /* 0x0000006800f08947 */ /* 0x002fea0003800000 */
.L_x_84:
[----:B------:R-:W-:Y:S01]  /*4000*/  UISETP.NE.AND UP0, UPT, UR18, 0x1, UPT ;  /* 0x000000011200788c */ /* 0x000fe2000bf05270 */
[----:B------:R-:W-:Y:S01]  /*4010*/  PLOP3.LUT P2, PT, PT, PT, PT, 0x80, 0x8 ;  /* 0x000000000008781c */ /* 0x000fe20003f4f070 */
[----:B------:R-:W-:Y:S02]  /*4020*/  UIADD3 UR21, UPT, UPT, UR17, 0x1, URZ ;  /* 0x0000000111157890 */ /* 0x000fe4000fffe0ff */
[----:B------:R-:W-:Y:S02]  /*4030*/  ULEA UR30, UR17, UR15, 0x9 ;  /* 0x0000000f111e7291 */ /* 0x000fe4000f8e48ff */
[----:B------:R-:W-:Y:S01]  /*4040*/  UISETP.NE.AND UP1, UPT, UR21, 0x10, UPT ;  /* 0x000000101500788c */ /* 0x000fe2000bf25270 */
[----:B------:R-:W-:Y:S01]  /*4050*/  PLOP3.LUT P0, PT, PT, PT, UP0, 0x80, 0x8 ;  /* 0x000000000008781c */ /* 0x000fe20003f0f008 */
[----:B------:R-:W-:Y:S02]  /*4060*/  ULEA UR32, UR17, UR14, 0x8 ;  /* 0x0000000e11207291 */ /* 0x000fe4000f8e40ff */
[----:B------:R-:W-:Y:S02]  /*4070*/  USEL UR16, URZ, 0x1, UP1 ;  /* 0x00000001ff107887 */ /* 0x000fe40008800000 */
[----:B------:R-:W-:Y:S02]  /*4080*/  USEL UR21, UR21, URZ, UP1 ;  /* 0x000000ff15157287 */ /* 0x000fe40008800000 */
[----:B------:R-:W-:Y:S02]  /*4090*/  UIADD3 UR36, UPT, UPT, UR30, 0x2, URZ ;  /* 0x000000021e247890 */ /* 0x000fe4000fffe0ff */
[----:B------:R-:W-:Y:S01]  /*40a0*/  @UP0 ULEA UR6, UR21, UR8, 0x3 ;  /* 0x0000000815060291 */ /* 0x000fe2000f8e18ff */
[----:B------:R-:W-:Y:S01]  /*40b0*/  LOP3.LUT R2, R2, UR16, RZ, 0x3c, !PT ;  /* 0x0000001002027c12 */ /* 0x000fe2000f8e3cff */
[----:B------:R-:W-:Y:S02]  /*40c0*/  UIADD3 UR34, UPT, UPT, UR32, 0x2, URZ ;  /* 0x0000000220227890 */ /* 0x000fe4000fffe0ff */
[----:B------:R-:W-:Y:S01]  /*40d0*/  UIADD3 UR9, UPT, UPT, UR9, 0x80, URZ ;  /* 0x0000008009097890 */ /* 0x000fe2000fffe0ff */
[----:B-1----:R-:W-:Y:S01]  /*40e0*/  @P0 SHF.L.U32 R0, R2, 0x1f, RZ ;  /* 0x0000001f02000819 */ /* 0x002fe200000006ff */
[----:B------:R-:W-:Y:S01]  /*40f0*/  UMOV UR31, 0x80004020 ;  /* 0x80004020001f7882 */ /* 0x000fe20000000000 */
[----:B------:R-:W-:Y:S01]  /*4100*/  UMOV UR33, 0x80004020 ;  /* 0x8000402000217882 */ /* 0x000fe20000000000 */
[----:B------:R-:W-:Y:S01]  /*4110*/  UMOV UR37, 0x80004020 ;  /* 0x8000402000257882 */ /* 0x000fe20000000000 */
[----:B------:R2:W3:Y:S01]  /*4120*/  @P0 SYNCS.PHASECHK.TRANS64.TRYWAIT P2, [UR6], R0 ;  /* 0x00000000ff0005a7 */ /* 0x0004e20008041106 */
[----:B------:R-:W-:Y:S01]  /*4130*/  UIADD3 UR20, UPT, UPT, UR20, 0x1, URZ ;  /* 0x0000000114147890 */ /* 0x000fe2000fffe0ff */
[----:B------:R2:W-:Y:S01]  /*4140*/  UTCQMMA.2CTA gdesc[UR32], gdesc[UR30], tmem[UR11], tmem[UR28], idesc[UR29], UP3 ;  /* 0x00ff1c1e200075ea */ /* 0x0005e20009a0030b */
[----:B------:R-:W-:Y:S02]  /*4150*/  UIADD3 UR18, UPT, UPT, UR18, -0x1, URZ ;  /* 0xffffffff12127890 */ /* 0x000fe4000fffe0ff */
[----:B------:R-:W-:Y:S02]  /*4160*/  UISETP.NE.AND UP0, UPT, UR20, UR19, UPT ;  /* 0x000000131400728c */ /* 0x000fe4000bf05270 */
[----:B------:R-:W-:Y:S01]  /*4170*/  UPLOP3.LUT UP3, UPT, UPT, UPT, UPT, 0x80, 0x8 ;  /* 0x000000000008789c */ /* 0x000fe20003f6f070 */
[----:B------:R-:W-:Y:S01]  /*4180*/  UMOV UR35, 0x80004020 ;  /* 0x8000402000237882 */ /* 0x000fe20000000000 */
[----:B------:R-:W-:Y:S01]  /*4190*/  UMOV UR17, UR21 ;  /* 0x0000001500117c82 */ /* 0x000fe20008000000 */
[----:B------:R2:W-:Y:S01]  /*41a0*/  UTCQMMA.2CTA gdesc[UR34], gdesc[UR36], tmem[UR11], tmem[UR26], idesc[UR27], UPT ;  /* 0x00ff1a24220075ea */ /* 0x0005e2000ba0030b */
[----:B------:R2:W-:Y:S03]  /*41b0*/  UTCBAR.2CTA.MULTICAST [UR9], URZ, UR13 ;  /* 0x000000ff090073e9 */ /* 0x0005e6000820080d */
[----:B------:R-:W-:Y:S05]  /*41c0*/  BRA.U UP0, `(.L_x_86) ;  /* 0xfffffffd00787547 */ /* 0x000fea000b83ffff */
.L_x_83:
[----:B------:R-:W-:Y:S01]  /*41d0*/  UIADD3 UR10, UPT, UPT, UR10, 0x170, URZ ;  /* 0x000001700a0a7890 */ /* 0x000fe2000fffe0ff */
[----:B------:R-:W-:-:S08]  /*41e0*/  UMOV UR20, UR19 ;  /* 0x0000001300147c82 */ /* 0x000fd00008000000 */
[----:B------:R4:W-:Y:S01]  /*41f0*/  UTCBAR.2CTA.MULTICAST [UR10], URZ, UR12 ;  /* 0x000000ff0a0073e9 */ /* 0x0009e2000820080c */
[----:B------:R-:W-:Y:S02]  /*4200*/  NOP ;  /* 0x0000000000007918 */ /* 0x000fe40000000000 */
.L_x_81:
[----:B------:R-:W-:Y:S01]  /*4210*/  UIADD3 UR22, UPT, UPT, UR22, 0x1, URZ ;  /* 0x0000000116167890 */ /* 0x000fe2000fffe0ff */
[----:B------:R-:W-:-:S03]  /*4220*/  ISETP.NE.AND P0, PT, R8, 0x2, PT ;  /* 0x000000020800780c */ /* 0x000fc60003f05270 */
[----:B------:R-:W-:Y:S01]  /*4230*/  UISETP.NE.AND UP0, UPT, UR22, 0x4, UPT ;  /* 0x000000041600788c */ /* 0x000fe2000bf05270 */
[----:B-12---:R-:W-:Y:S02]  /*4240*/  SEL R0, RZ, 0x1, P0 ;  /* 0x00000001ff007807 */ /* 0x006fe40000000000 */
[----:B------:R-:W-:Y:S01]  /*4250*/  SEL R8, R8, RZ, P0 ;  /* 0x000000ff08087207 */ /* 0x000fe20000000000 */
[----:B------:R-:W-:Y:S01]  /*4260*/  USEL UR6, URZ, 0x1, UP0 ;  /* 0x00000001ff067887 */ /* 0x000fe20008000000 */
[----:B------:R-:W-:Y:S01]  /*4270*/  LOP3.LUT R3, R3, R0, RZ, 0x3c, !PT ;  /* 0x0000000003037212 */ /* 0x000fe200078e3cff */
[----:B------:R-:W-:-:S04]  /*4280*/  USEL UR22, UR22, URZ, UP0 ;  /* 0x000000ff16167287 */ /* 0x000fc80008000000 */
[----:B------:R-:W-:Y:S01]  /*4290*/  LOP3.LUT R9, R9, UR6, RZ, 0x3c, !PT ;  /* 0x0000000609097c12 */ /* 0x000fe2000f8e3cff */
[----:B------:R-:W-:Y:S07]  /*42a0*/  @P1 BRA `(.L_x_87) ;  /* 0xfffffff800b01947 */ /* 0x000fee000383ffff */
[----:B------:R-:W1:Y:S01]  /*42b0*/  S2UR UR6, SR_CgaCtaId ;  /* 0x00000000000679c3 */ /* 0x000e620000008800 */
[----:B------:R-:W-:Y:S01]  /*42c0*/  ELECT P0, URZ, PT ;  /* 0x0000000000ff782f */ /* 0x000fe20003800000 */
[----:B------:R-:W-:Y:S01]  /*42d0*/  HFMA2 R0, -RZ, RZ, 0, 5.9604644775390625e-08 ;  /* 0x00000001ff007431 */ /* 0x000fe200000001ff */
[----:B------:R-:W-:-:S05]  /*42e0*/  UMOV UR7, 0x40 ;  /* 0x0000004000077882 */ /* 0x000fca0000000000 */
[----:B------:R-:W-:Y:S01]  /*42f0*/  UVIRTCOUNT.DEALLOC.SMPOOL 0x80 ;  /* 0x000000800000784c */ /* 0x000fe20000000000 */
[----:B------:R-:W-:Y:S02]  /*4300*/  UISETP.NE.AND UP0, UPT, UR5, URZ, UPT ;  /* 0x000000ff0500728c */ /* 0x000fe4000bf05270 */
[----:B-1----:R-:W-:-:S09]  /*4310*/  ULEA UR6, UR6, UR7, 0x18 ;  /* 0x0000000706067291 */ /* 0x002fd2000f8ec0ff */
[----:B------:R1:W-:Y:S01]  /*4320*/  @P0 STS.U8 [UR6+0x1c], R0 ;  /* 0x00001c00ff000988 */ /* 0x0003e20008000006 */
[----:B------:R-:W-:Y:S05]  /*4330*/  BRA.U UP0, `(.L_x_88) ;  /* 0x0000000100a07547 */ /* 0x000fea000b800000 */
[----:B------:R-:W-:Y:S01]  /*4340*/  UIADD3 UR5, UPT, UPT, UR8, 0x190, URZ ;  /* 0x0000019008057890 */ /* 0x000fe2000fffe0ff */
[----:B------:R-:W-:-:S03]  /*4350*/  SHF.L.U32 R2, R9, 0x1f, RZ ;  /* 0x0000001f09027819 */ /* 0x000fc600000006ff */
[----:B------:R-:W-:-:S09]  /*4360*/  ULEA UR7, UR22, UR5, 0x3 ;  /* 0x0000000516077291 */ /* 0x000fd2000f8e18ff */
[----:B------:R-:W2:Y:S02]  /*4370*/  SYNCS.PHASECHK.TRANS64.TRYWAIT P0, [UR7], R2 ;  /* 0x00000002ff0075a7 */ /* 0x000ea40008001107 */
[----:B--2---:R-:W-:Y:S05]  /*4380*/  @!P0 BRA `(.L_x_89) ;  /* 0x0000006800248947 */ /* 0x004fea0003800000 */
.L_x_203:
[----:B------:R-:W-:-:S04]  /*4390*/  UIADD3 UR9, UPT, UPT, UR22, 0x1, URZ ;  /* 0x0000000116097890 */ /* 0x000fc8000fffe0ff */
[----:B------:R-:W-:-:S04]  /*43a0*/  UISETP.NE.AND UP1, UPT, UR9, 0x4, UPT ;  /* 0x000000040900788c */ /* 0x000fc8000bf25270 */
[----:B----4-:R-:W-:Y:S02]  /*43b0*/  USEL UR10, URZ, 0x1, UP1 ;  /* 0x00000001ff0a7887 */ /* 0x010fe40008800000 */
[----:B------:R-:W-:-:S04]  /*43c0*/  USEL UR9, UR9, URZ, UP1 ;  /* 0x000000ff09097287 */ /* 0x000fc80008800000 */
[----:B------:R-:W-:Y:S01]  /*43d0*/  ULEA UR7, UR9, UR5, 0x3 ;  /* 0x0000000509077291 */ /* 0x000fe2000f8e18ff */
[----:B-1----:R-:W-:-:S04]  /*43e0*/  LOP3.LUT R2, R9, UR10, RZ, 0x3c, !PT ;  /* 0x0000000a09027c12 */ /* 0x002fc8000f8e3cff */
[----:B------:R-:W-:-:S04]  /*43f0*/  SHF.L.U32 R3, R2, 0x1f, RZ ;  /* 0x0000001f02037819 */ /* 0x000fc800000006ff */
[----:B------:R-:W1:Y:S02]  /*4400*/  SYNCS.PHASECHK.TRANS64.TRYWAIT P0, [UR7], R3 ;  /* 0x00000003ff0075a7 */ /* 0x000e640008001107 */
[----:B-1----:R-:W-:Y:S05]  /*4410*/  @!P0 BRA `(.L_x_90) ;  /* 0x0000006800188947 */ /* 0x002fea0003800000 */
.L_x_205:
        /* <DEDUP_REMOVED lines=9> */
.L_x_207:
[----:B------:R-:W-:-:S04]  /*44b0*/  UIADD3 UR9, UPT, UPT, UR9, 0x1, URZ ;  /* 0x0000000109097890 */ /* 0x000fc8000fffe0ff */
[----:B------:R-:W-:-:S04]  /*44c0*/  UISETP.NE.AND UP1, UPT, UR9, 0x4, UPT ;  /* 0x000000040900788c */ /* 0x000fc8000bf25270 */
[----:B------:R-:W-:Y:S02]  /*44d0*/  USEL UR7, URZ, 0x1, UP1 ;  /* 0x00000001ff077887 */ /* 0x000fe40008800000 */
[----:B------:R-:W-:-:S04]  /*44e0*/  USEL UR9, UR9, URZ, UP1 ;  /* 0x000000ff09097287 */ /* 0x000fc80008800000 */
[----:B------:R-:W-:Y:S01]  /*44f0*/  ULEA UR9, UR9, UR5, 0x3 ;  /* 0x0000000509097291 */ /* 0x000fe2000f8e18ff */
[----:B------:R-:W-:-:S04]  /*4500*/  LOP3.LUT R2, R2, UR7, RZ, 0x3c, !PT ;  /* 0x0000000702027c12 */ /* 0x000fc8000f8e3cff */
[----:B------:R-:W-:Y:S01]  /*4510*/  SHF.L.U32 R2, R2, 0x1f, RZ ;  /* 0x0000001f02027819 */ /* 0x000fe200000006ff */
[----:B-1----:R-:W-:-:S04]  /*4520*/  IMAD.U32 R0, RZ, RZ, UR9 ;  /* 0x00000009ff007e24 */ /* 0x002fc8000f8e00ff */
[----:B------:R1:W2:Y:S03]  /*4530*/  SYNCS.PHASECHK.TRANS64.TRYWAIT P0, [R0+URZ], R2 ;  /* 0x00000002000075a7 */ /* 0x0002a600080011ff */
[----:B--2---:R-:W-:Y:S05]  /*4540*/  @!P0 NANOSLEEP.SYNCS 0x989680 ;  /* 0x009896800000895d */ /* 0x004fea0003900000 */
[----:B------:R-:W2:Y:S02]  /*4550*/  @!P0 SYNCS.PHASECHK.TRANS64 P0, [R0+URZ], R2 ;  /* 0x00000002000085a7 */ /* 0x000ea400080010ff */
[----:B--2---:R-:W-:Y:S05]  /*4560*/  @P0 BRA `(.L_x_92) ;  /* 0x0000000000200947 */ /* 0x004fea0003800000 */
.L_x_93:
[----:B--2---:R2:W4:Y:S02]  /*4570*/  SYNCS.PHASECHK.TRANS64.TRYWAIT P0, [R0+URZ], R2 ;  /* 0x00000002000075a7 */ /* 0x00452400080011ff */
[----:B----4-:R-:W-:Y:S05]  /*4580*/  @!P0 NANOSLEEP.SYNCS 0x989680 ;  /* 0x009896800000895d */ /* 0x010fea0003900000 */
[----:B------:R-:W4:Y:S02]  /*4590*/  @!P0 SYNCS.PHASECHK.TRANS64 P0, [R0+URZ], R2 ;  /* 0x00000002000085a7 */ /* 0x000f2400080010ff */
[----:B----4-:R-:W-:Y:S05]  /*45a0*/  @!P0 BRA `(.L_x_93) ;  /* 0xfffffffc00f08947 */ /* 0x010fea000383ffff */
[----:B------:R-:W-:Y:S05]  /*45b0*/  BRA `(.L_x_92) ;  /* 0x00000000000c7947 */ /* 0x000fea0003800000 */
.L_x_88:
[----:B------:R-:W-:-:S04]  /*45c0*/  UIADD3 UR5, UPT, UPT, UR8, 0x1d0, URZ ;  /* 0x000001d008057890 */ /* 0x000fc8000fffe0ff */
[----:B------:R-:W-:-:S09]  /*45d0*/  UPRMT UR5, UR4, 0x654, UR5 ;  /* 0x0000065404057896 */ /* 0x000fd20008000005 */
[----:B------:R-:W-:Y:S03]  /*45e0*/  SYNCS.ARRIVE.TRANS64.RED.A1T0 RZ, [UR5], RZ ;  /* 0x000000ffffff79a7 */ /* 0x000fe60008100405 */
.L_x_92:
[----:B-12---:R-:W-:Y:S01]  /*45f0*/  SHF.L.U32 R2, RZ, 0x1f, RZ ;  /* 0x0000001fff027819 */ /* 0x006fe200000006ff */
[----:B------:R-:W-:Y:S01]  /*4600*/  UIADD3 UR5, UPT, UPT, UR8, 0x1d0, URZ ;  /* 0x000001d008057890 */ /* 0x000fe2000fffe0ff */
[----:B------:R-:W-:Y:S02]  /*4610*/  PLOP3.LUT P0, PT, PT, PT, UP0, 0x80, 0x8 ;  /* 0x000000000008781c */ /* 0x000fe40003f0f008 */
[----:B------:R-:W1:Y:S02]  /*4620*/  SYNCS.PHASECHK.TRANS64.TRYWAIT P1, [UR8+0x1d0], R2 ;  /* 0x0001d002ff0075a7 */ /* 0x000e640008021108 */
[----:B-1----:R-:W-:Y:S09]  /*4630*/  @!P1 BRA `(.L_x_94) ;  /* 0x0000006400c09947 */ /* 0x002ff20003800000 */
.L_x_209:
[----:B------:R-:W-:Y:S01]  /*4640*/  @!UP0 UPRMT UR5, UR4, 0x654, UR5 ;  /* 0x0000065404058896 */ /* 0x000fe20008000005 */
[----:B------:R-:W-:Y:S02]  /*4650*/  UMOV UR8, 0xffff ;  /* 0x0000ffff00087882 */ /* 0x000fe40000000000 */
[----:B------:R-:W-:-:S06]  /*4660*/  UMOV UR4, 0x1 ;  /* 0x0000000100047882 */ /* 0x000fcc0000000000 */
[----:B------:R-:W-:Y:S01]  /*4670*/  @!P0 SYNCS.ARRIVE.TRANS64.RED.A1T0 RZ, [UR5], RZ ;  /* 0x000000ffffff89a7 */ /* 0x000fe20008100405 */
[----:B------:R-:W-:Y:S01]  /*4680*/  NOP ;  /* 0x0000000000007918 */ /* 0x000fe20000000000 */
[----:B-1----:R-:W1:Y:S01]  /*4690*/  LDS R0, [UR6+0x14] ;  /* 0x00001406ff007984 */ /* 0x002e620008000800 */
[----:B------:R-:W-:-:S04]  /*46a0*/  ULOP3.LUT UR5, UR24, 0xffff, URZ, 0xc0, !UPT ;  /* 0x0000ffff18057892 */ /* 0x000fc8000f8ec0ff */
[----:B------:R-:W-:-:S04]  /*46b0*/  USHF.R.U32.HI UR5, URZ, 0x5, UR5 ;  /* 0x00000005ff057899 */ /* 0x000fc80008011605 */
[----:B------:R-:W-:Y:S02]  /*46c0*/  USHF.L.U32 UR8, UR8, UR5, URZ ;  /* 0x0000000508087299 */ /* 0x000fe400080006ff */
[----:B------:R-:W-:-:S04]  /*46d0*/  USHF.L.U32 UR4, UR4, UR5, URZ ;  /* 0x0000000504047299 */ /* 0x000fc800080006ff */
[----:B-1----:R-:W-:-:S04]  /*46e0*/  LOP3.LUT R0, R0, UR8, RZ, 0xc0, !PT ;  /* 0x0000000800007c12 */ /* 0x002fc8000f8ec0ff */
[----:B------:R-:W-:-:S13]  /*46f0*/  ISETP.NE.AND P0, PT, R0, UR8, PT ;  /* 0x0000000800007c0c */ /* 0x000fda000bf05270 */
[----:B------:R-:W-:Y:S05]  /*4700*/  @P0 BRA `(.L_x_95) ;  /* 0x0000000000580947 */ /* 0x000fea0003800000 */
[----:B------:R-:W1:Y:S02]  /*4710*/  LDS R0, [UR6+0x18] ;  /* 0x00001806ff007984 */ /* 0x000e640008000800 */
[----:B-1----:R-:W-:-:S04]  /*4720*/  LOP3.LUT R0, R0, UR4, RZ, 0xc0, !PT ;  /* 0x0000000400007c12 */ /* 0x002fc8000f8ec0ff */
[----:B------:R-:W-:-:S13]  /*4730*/  ISETP.NE.AND P0, PT, R0, UR4, PT ;  /* 0x0000000400007c0c */ /* 0x000fda000bf05270 */
[----:B------:R-:W-:Y:S05]  /*4740*/  @P0 BRA `(.L_x_96) ;  /* 0x00000000003c0947 */ /* 0x000fea0003800000 */
[----:B------:R-:W1:Y:S01]  /*4750*/  S2R R2, SR_LANEID ;  /* 0x0000000000027919 */ /* 0x000e620000000000 */
[----:B------:R-:W-:Y:S01]  /*4760*/  ULOP3.LUT UR8, URZ, UR8, URZ, 0x33, !UPT ;  /* 0x00000008ff087292 */ /* 0x000fe2000f8e33ff */
[----:B------:R-:W-:Y:S02]  /*4770*/  VOTEU.ANY UR7, UPT, PT ;  /* 0x0000000000077886 */ /* 0x000fe400038e0100 */
[----:B------:R-:W-:-:S03]  /*4780*/  UFLO.U32 UR7, UR7 ;  /* 0x00000007000772bd */ /* 0x000fc600080e0000 */
[----:B------:R-:W-:-:S04]  /*4790*/  IMAD.U32 R0, RZ, RZ, UR8 ;  /* 0x00000008ff007e24 */ /* 0x000fc8000f8e00ff */
[----:B------:R2:W3:Y:S02]  /*47a0*/  REDUX UR5, R0 ;  /* 0x00000000000573c4 */ /* 0x0004e40000000000 */
[----:B------:R1:W-:Y:S02]  /*47b0*/  UTCATOMSWS.AND URZ, UR8 ;  /* 0x0000000800ff79e3 */ /* 0x0003e40008000000 */
[----:B-1----:R-:W-:Y:S02]  /*47c0*/  ISETP.EQ.U32.AND P0, PT, R2, UR7, PT ;  /* 0x0000000702007c0c */ /* 0x002fe4000bf02070 */
[----:B--2---:R-:W-:Y:S02]  /*47d0*/  LOP3.LUT R0, RZ, UR4, RZ, 0x33, !PT ;  /* 0x00000004ff007c12 */ /* 0x004fe4000f8e33ff */
[----:B---3--:R-:W-:Y:S02]  /*47e0*/  MOV R2, UR5 ;  /* 0x0000000500027c02 */ /* 0x008fe40008000f00 */
[----:B------:R-:W1:Y:S07]  /*47f0*/  REDUX UR4, R0 ;  /* 0x00000000000473c4 */ /* 0x000e6e0000000000 */
[----:B------:R2:W-:Y:S01]  /*4800*/  @P0 ATOMS.AND RZ, [UR6+0x14], R2 ;  /* 0x00001402ffff098c */ /* 0x0005e2000a800006 */
[----:B-1----:R-:W-:-:S05]  /*4810*/  IMAD.U32 R0, RZ, RZ, UR4 ;  /* 0x00000004ff007e24 */ /* 0x002fca000f8e00ff */
[----:B------:R2:W-:Y:S01]  /*4820*/  @P0 ATOMS.AND RZ, [UR6+0x18], R0 ;  /* 0x00001800ffff098c */ /* 0x0005e2000a800006 */
[----:B------:R-:W-:Y:S05]  /*4830*/  BRA `(.L_x_97) ;  /* 0x0000000000147947 */ /* 0x000fea0003800000 */
.L_x_96:
[----:B------:R-:W-:Y:S02]  /*4840*/  MOV R2, 0x4860 ;  /* 0x0000486000027802 */ /* 0x000fe40000000f00 */
[----:B---345:R-:W-:Y:S05]  /*4850*/  CALL.REL.NOINC `($__internal_0_$__cuda_sm10x_tcgen05_guardrail_trap_col_being_dealloced_not_returned_by_alloc) ;  /* 0x00000068009c7944 */ /* 0x038fea0003c00000 */
[----:B------:R-:W-:Y:S05]  /*4860*/  BRA `(.L_x_97) ;  /* 0x0000000000087947 */ /* 0x000fea0003800000 */
.L_x_95:
[----:B------:R-:W-:Y:S02]  /*4870*/  MOV R2, 0x4890 ;  /* 0x0000489000027802 */ /* 0x000fe40000000f00 */
[----:B---345:R-:W-:Y:S05]  /*4880*/  CALL.REL.NOINC `($__internal_2_$__cuda_sm10x_tcgen05_guardrail_trap_unallocated_columns_being_dealloced) ;  /* 0x0000006800a87944 */ /* 0x038fea0003c00000 */
.L_x_97:
[----:B------:R-:W-:Y:S01]  /*4890*/  NOP ;  /* 0x0000000000007918 */ /* 0x000fe20000000000 */
[----:B----4-:R-:W-:Y:S05]  /*48a0*/  EXIT ;  /* 0x000000000000794d */ /* 0x010fea0003800000 */
.L_x_68:
[----:B------:R-:W-:-:S09]  /*48b0*/  UISETP.NE.OR UP5, UPT, UR10, 0x3, !UP5 ;  /* 0x000000030a00788c */ /* 0x000fd2000efa5670 */
[----:B------:R-:W-:Y:S05]  /*48c0*/  BRA.U UP5, `(.L_x_98) ;  /* 0x0000001105747547 */ /* 0x000fea000b800000 */
[----:B------:R-:W1:Y:S01]  /*48d0*/  LDC R0, c[0x0][0xb30] ;  /* 0x0002cc00ff007b82 */ /* 0x000e620000000800 */
[----:B------:R-:W2:Y:S01]  /*48e0*/  LDCU.64 UR8, c[0x0][0x888] ;  /* 0x00011100ff0877ac */ /* 0x000ea20008000a00 */
[----:B------:R-:W-:Y:S02]  /*48f0*/  HFMA2 R27, -RZ, RZ, 0, 0 ;  /* 0x00000000ff1b7431 */ /* 0x000fe400000001ff */
[----:B------:R-:W-:Y:S01]  /*4900*/  IMAD.MOV.U32 R29, RZ, RZ, 0x1 ;  /* 0x00000001ff1d7424 */ /* 0x000fe200078e00ff */
[----:B------:R-:W-:Y:S01]  /*4910*/  MOV R25, 0x1000 ;  /* 0x0000100000197802 */ /* 0x000fe20000000f00 */
[----:B------:R-:W3:Y:S01]  /*4920*/  LDCU.64 UR4, c[0x0][0x890] ;  /* 0x00011200ff0477ac */ /* 0x000ee20008000a00 */
[----:B------:R-:W-:Y:S01]  /*4930*/  IMAD.MOV.U32 R28, RZ, RZ, RZ ;  /* 0x000000ffff1c7224 */ /* 0x000fe200078e00ff */
[----:B------:R-:W4:Y:S01]  /*4940*/  LDC R24, c[0x0][0x370] ;  /* 0x0000dc00ff187b82 */ /* 0x000f220000000800 */
[----:B------:R-:W-:Y:S01]  /*4950*/  UMOV UR7, 0x400 ;  /* 0x0000040000077882 */ /* 0x000fe20000000000 */
[----:B------:R-:W-:-:S02]  /*4960*/  UPLOP3.LUT UP1, UPT, UPT, UPT, UPT, 0x40, 0x4 ;  /* 0x000000000004789c */ /* 0x000fc40003f2e870 */
[----:B------:R-:W-:-:S04]  /*4970*/  ULEA UR7, UR37, UR7, 0x18 ;  /* 0x0000000725077291 */ /* 0x000fc8000f8ec0ff */
[----:B------:R-:W4:Y:S01]  /*4980*/  LDC R3, c[0x0][0xb0c] ;  /* 0x0002c300ff037b82 */ /* 0x000f220000000800 */
[----:B------:R-:W-:Y:S02]  /*4990*/  UIADD3 UR13, UPT, UPT, UR7, 0x118, URZ ;  /* 0x00000118070d7890 */ /* 0x000fe4000fffe0ff */
[----:B--2---:R-:W-:Y:S02]  /*49a0*/  UISETP.NE.U32.AND UP3, UPT, UR8, URZ, UPT ;  /* 0x000000ff0800728c */ /* 0x004fe4000bf65070 */
[----:B------:R-:W-:Y:S02]  /*49b0*/  UIADD3 UR41, UPT, UPT, UR7, 0x100, URZ ;  /* 0x0000010007297890 */ /* 0x000fe4000fffe0ff */
[----:B---3--:R-:W-:Y:S01]  /*49c0*/  UISETP.NE.U32.AND UP4, UPT, UR4, URZ, UPT ;  /* 0x000000ff0400728c */ /* 0x008fe2000bf85070 */
[----:B------:R-:W2:Y:S01]  /*49d0*/  LDC R18, c[0x0][0xb20] ;  /* 0x0002c800ff127b82 */ /* 0x000ea20000000800 */
[----:B-1----:R-:W-:Y:S01]  /*49e0*/  ISETP.NE.AND P1, PT, R0, 0x1, PT ;  /* 0x000000010000780c */ /* 0x002fe20003f25270 */
[----:B------:R-:W-:-:S02]  /*49f0*/  UISETP.NE.AND.EX UP3, UPT, UR9, URZ, UPT, UP3 ;  /* 0x000000ff0900728c */ /* 0x000fc4000bf65330 */
[----:B------:R-:W-:Y:S02]  /*4a00*/  UIADD3 UR33, UPT, UPT, UR7, 0x108, URZ ;  /* 0x0000010807217890 */ /* 0x000fe4000fffe0ff */
[----:B------:R-:W-:Y:S02]  /*4a10*/  UIADD3 UR25, UPT, UPT, UR7, 0x110, URZ ;  /* 0x0000011007197890 */ /* 0x000fe4000fffe0ff */
[----:B------:R-:W1:Y:S01]  /*4a20*/  LDC.64 R30, c[0x0][0x348] ;  /* 0x0000d200ff1e7b82 */ /* 0x000e620000000a00 */
[----:B------:R-:W-:Y:S02]  /*4a30*/  UPRMT UR13, UR37, 0x654, UR13 ;  /* 0x00000654250d7896 */ /* 0x000fe4000800000d */
[----:B------:R-:W-:-:S05]  /*4a40*/  UISETP.NE.AND.EX UP4, UPT, UR5, URZ, UPT, UP4 ;  /* 0x000000ff0500728c */ /* 0x000fca000bf85340 */
[----:B------:R-:W3:Y:S08]  /*4a50*/  LDC.64 R16, c[0x0][0xb10] ;  /* 0x0002c400ff107b82 */ /* 0x000ef00000000a00 */
[----:B------:R-:W1:Y:S08]  /*4a60*/  LDC.64 R6, c[0x0][0xb18] ;  /* 0x0002c600ff067b82 */ /* 0x000e700000000a00 */
[----:B------:R-:W1:Y:S08]  /*4a70*/  LDC.64 R4, c[0x0][0xb28] ;  /* 0x0002ca00ff047b82 */ /* 0x000e700000000a00 */
[----:B--2-4-:R-:W1:Y:S02]  /*4a80*/  LDC R19, c[0x0][0x374] ;  /* 0x0000dd00ff137b82 */ /* 0x014e640000000800 */
.L_x_109:
[C---:B------:R-:W-:Y:S02]  /*4a90*/  LEA R0, R28.reuse, UR7, 0x3 ;  /* 0x000000071c007c11 */ /* 0x040fe4000f8e18ff */
[----:B------:R-:W-:Y:S02]  /*4aa0*/  SHF.L.U32 R2, R27, 0x1f, RZ ;  /* 0x0000001f1b027819 */ /* 0x000fe400000006ff */
[----:B------:R-:W-:Y:S02]  /*4ab0*/  LEA R20, R28, UR7, 0x4 ;  /* 0x000000071c147c11 */ /* 0x000fe4000f8e20ff */
[----:B--2---:R-:W2:Y:S02]  /*4ac0*/  SYNCS.PHASECHK.TRANS64.TRYWAIT P0, [R0+URZ+0x150], R2 ;  /* 0x00015002000075a7 */ /* 0x004ea400080011ff */
[----:B--2---:R-:W-:Y:S05]  /*4ad0*/  @!P0 BRA `(.L_x_99) ;  /* 0x0000006000b08947 */ /* 0x004fea0003800000 */
.L_x_210:
[----:B------:R-:W-:Y:S01]  /*4ae0*/  ISETP.GE.AND P0, PT, R40, 0x1, PT ;  /* 0x000000012800780c */ /* 0x000fe20003f06270 */
[----:B------:R-:W4:Y:S01]  /*4af0*/  LDS.128 R20, [R20+0x1e0] ;  /* 0x0001e00014147984 */ /* 0x000f220000000c00 */
[----:B--2---:R-:W-:Y:S01]  /*4b00*/  VIADD R0, R0, 0x160 ;  /* 0x0000016000007836 */ /* 0x004fe20000000000 */
[----:B------:R-:W-:Y:S01]  /*4b10*/  @!PT LDS RZ, [RZ] ;  /* 0x00000000fffff984 */ /* 0x000fe20000000800 */
[----:B------:R-:W-:Y:S01]  /*4b20*/  @!PT LDS RZ, [RZ] ;  /* 0x00000000fffff984 */ /* 0x000fe20000000800 */
[----:B------:R-:W-:Y:S01]  /*4b30*/  @!PT LDS RZ, [RZ] ;  /* 0x00000000fffff984 */ /* 0x000fe20000000800 */
[----:B------:R-:W-:Y:S01]  /*4b40*/  @!PT LDS RZ, [RZ] ;  /* 0x00000000fffff984 */ /* 0x000fe20000000800 */
[----:B------:R2:W-:Y:S06]  /*4b50*/  MEMBAR.ALL.CTA ;  /* 0x0000000000007992 */ /* 0x0005ec0000008000 */
[----:B--2---:R-:W2:Y:S01]  /*4b60*/  FENCE.VIEW.ASYNC.S ;  /* 0x00000000000073c6 */ /* 0x004ea20000000000 */
[----:B------:R-:W-:Y:S04]  /*4b70*/  PRMT R0, RZ, 0x654, R0 ;  /* 0x00000654ff007816 */ /* 0x000fe80000000000 */
[----:B--2---:R2:W-:Y:S01]  /*4b80*/  SYNCS.ARRIVE.TRANS64.RED.A1T0 RZ, [R0+URZ], RZ ;  /* 0x000000ff00ff79a7 */ /* 0x0045e200081004ff */
[----:B----4-:R-:W-:Y:S11]  /*4b90*/  LOP3.LUT P3, RZ, R22, 0x1, RZ, 0xc0, !PT ;  /* 0x0000000116ff7812 */ /* 0x010ff6000786c0ff */
[----:B------:R-:W-:Y:S02]  /*4ba0*/  @!UPT UIADD3 URZ, UPT, UPT, URZ, URZ, URZ ;  /* 0x000000fffffff290 */ /* 0x000fe4000fffe0ff */
[----:B------:R-:W-:Y:S02]  /*4bb0*/  @P3 MOV R11, R20 ;  /* 0x00000014000b3202 */ /* 0x000fe40000000f00 */
[----:B------:R-:W-:Y:S01]  /*4bc0*/  @P3 LOP3.LUT R10, R21, 0xffff, RZ, 0xc0, !PT ;  /* 0x0000ffff150a3812 */ /* 0x000fe200078ec0ff */
[----:B--2---:R-:W-:Y:S06]  /*4bd0*/  @!P0 BRA `(.L_x_100) ;  /* 0x0000000000a48947 */ /* 0x004fec0003800000 */
[-C--:B-1----:R-:W-:Y:S01]  /*4be0*/  IMAD.HI.U32 R0, R19, R7.reuse, RZ ;  /* 0x0000000713007227 */ /* 0x082fe200078e00ff */
[----:B------:R-:W-:Y:S02]  /*4bf0*/  ISETP.NE.AND P0, PT, R6, 0x1, PT ;  /* 0x000000010600780c */ /* 0x000fe40003f05270 */
[----:B------:R-:W-:Y:S01]  /*4c00*/  ISETP.NE.AND P2, PT, R40, 0x1, PT ;  /* 0x000000012800780c */ /* 0x000fe20003f45270 */
[----:B---3--:R-:W-:Y:S01]  /*4c10*/  IMAD.HI.U32 R9, R24, R16, RZ ;  /* 0x0000001018097227 */ /* 0x008fe200078e00ff */
[----:B------:R-:W-:Y:S02]  /*4c20*/  SHF.R.U32.HI R0, RZ, R18, R0 ;  /* 0x00000012ff007219 */ /* 0x000fe40000011600 */
[----:B------:R-:W-:Y:S01]  /*4c30*/  ISETP.NE.AND P4, PT, R3, 0x1, PT ;  /* 0x000000010300780c */ /* 0x000fe20003f85270 */
[----:B------:R-:W-:Y:S01]  /*4c40*/  IMAD.HI.U32 R13, R10, R7, RZ ;  /* 0x000000070a0d7227 */ /* 0x000fe200078e00ff */
[----:B------:R-:W-:Y:S02]  /*4c50*/  SHF.R.U32.HI R9, RZ, R17, R9 ;  /* 0x00000011ff097219 */ /* 0x000fe40000011609 */
[----:B------:R-:W-:Y:S01]  /*4c60*/  SEL R0, R19, R0, !P0 ;  /* 0x0000000013007207 */ /* 0x000fe20004000000 */
[----:B------:R-:W-:Y:S01]  /*4c70*/  IMAD.HI.U32 R12, R11, R16, RZ ;  /* 0x000000100b0c7227 */ /* 0x000fe200078e00ff */
[----:B------:R-:W-:Y:S03]  /*4c80*/  SEL R9, R24, R9, !P4 ;  /* 0x0000000918097207 */ /* 0x000fe60006000000 */
[-C--:B------:R-:W-:Y:S01]  /*4c90*/  IMAD.HI.U32 R8, R0, R4.reuse, RZ ;  /* 0x0000000400087227 */ /* 0x080fe200078e00ff */
[----:B------:R-:W-:Y:S03]  /*4ca0*/  SHF.R.U32.HI R12, RZ, R17, R12 ;  /* 0x00000011ff0c7219 */ /* 0x000fe6000001160c */
[----:B------:R-:W-:Y:S01]  /*4cb0*/  IMAD.HI.U32 R2, R9, R4, RZ ;  /* 0x0000000409027227 */ /* 0x000fe200078e00ff */
[-C--:B------:R-:W-:Y:S02]  /*4cc0*/  @P2 SHF.R.U32.HI R0, RZ, R5.reuse, R8 ;  /* 0x00000005ff002219 */ /* 0x080fe40000011608 */
[----:B------:R-:W-:Y:S02]  /*4cd0*/  SHF.R.U32.HI R8, RZ, R18, R13 ;  /* 0x00000012ff087219 */ /* 0x000fe4000001160d */
[----:B------:R-:W-:Y:S01]  /*4ce0*/  @P2 SHF.R.U32.HI R9, RZ, R5, R2 ;  /* 0x00000005ff092219 */ /* 0x000fe20000011602 */
[----:B------:R-:W-:Y:S01]  /*4cf0*/  IMAD R0, R40, R0, RZ ;  /* 0x0000000028007224 */ /* 0x000fe200078e02ff */
[----:B------:R-:W-:Y:S02]  /*4d00*/  SEL R8, R10, R8, !P0 ;  /* 0x000000080a087207 */ /* 0x000fe40004000000 */
[----:B------:R-:W-:Y:S01]  /*4d10*/  SEL R2, R11, R12, !P4 ;  /* 0x0000000c0b027207 */ /* 0x000fe20006000000 */
[----:B------:R-:W-:Y:S01]  /*4d20*/  IMAD R12, R40, R9, RZ ;  /* 0x00000009280c7224 */ /* 0x000fe200078e02ff */
[C---:B------:R-:W-:Y:S01]  /*4d30*/  ISETP.GE.AND P0, PT, R8.reuse, R0, PT ;  /* 0x000000000800720c */ /* 0x040fe20003f06270 */
[----:B------:R-:W-:Y:S03]  /*4d40*/  IMAD.HI.U32 R0, R8, R4, RZ ;  /* 0x0000000408007227 */ /* 0x000fe600078e00ff */
[----:B------:R-:W-:Y:S02]  /*4d50*/  ISETP.GE.OR P0, PT, R2, R12, P0 ;  /* 0x0000000c0200720c */ /* 0x000fe40000706670 */
[-C--:B------:R-:W-:Y:S04]  /*4d60*/  SHF.R.U32.HI R0, RZ, R5.reuse, R0 ;  /* 0x00000005ff007219 */ /* 0x080fe80000011600 */
[----:B------:R-:W-:Y:S05]  /*4d70*/  SEL R13, R8, R0, !P2 ;  /* 0x00000000080d7207 */ /* 0x000fea0005000000 */
[----:B------:R-:W-:Y:S02]  /*4d80*/  IMAD.MOV R12, RZ, RZ, -R13 ;  /* 0x000000ffff0c7224 */ /* 0x000fe400078e0a0d */
[----:B------:R-:W-:Y:S04]  /*4d90*/  @!P0 IMAD.HI.U32 R0, R2, R4, RZ ;  /* 0x0000000402008227 */ /* 0x000fe800078e00ff */
[----:B------:R-:W-:Y:S01]  /*4da0*/  IMAD R12, R40, R12, R8 ;  /* 0x0000000c280c7224 */ /* 0x000fe200078e0208 */
[----:B------:R-:W-:Y:S04]  /*4db0*/  @!P0 SHF.R.U32.HI R0, RZ, R5, R0 ;  /* 0x00000005ff008219 */ /* 0x000fe80000011600 */
[----:B------:R-:W-:Y:S04]  /*4dc0*/  @!P0 SEL R0, R2, R0, !P2 ;  /* 0x0000000002008207 */ /* 0x000fe80005000000 */
[----:B------:R-:W-:Y:S01]  /*4dd0*/  @!P0 IADD3 R13, PT, PT, R13, -R0, RZ ;  /* 0x800000000d0d8210 */ /* 0x000fe20007ffe0ff */
[----:B------:R-:W-:Y:S01]  /*4de0*/  @!P0 IMAD R0, R9, R12, R0 ;  /* 0x0000000c09008224 */ /* 0x000fe200078e0200 */
[----:B------:R-:W-:Y:S01]  /*4df0*/  IADD3 R9, PT, PT, -R8, RZ, RZ ;  /* 0x000000ff08097210 */ /* 0x000fe20007ffe1ff */
[--C-:B------:R-:W-:Y:S02]  /*4e00*/  IMAD.MOV R12, RZ, RZ, -R2.reuse ;  /* 0x000000ffff0c7224 */ /* 0x100fe400078e0a02 */
[----:B------:R-:W-:Y:S02]  /*4e10*/  @!P0 IMAD R8, R13, R40, R2 ;  /* 0x000000280d088224 */ /* 0x000fe400078e0202 */
[----:B------:R-:W-:Y:S02]  /*4e20*/  @!P0 IMAD.MOV.U32 R2, RZ, RZ, R0 ;  /* 0x000000ffff028224 */ /* 0x000fe400078e0000 */
[----:B------:R-:W-:Y:S02]  /*4e30*/  IMAD R11, R3, R12, R11 ;  /* 0x0000000c030b7224 */ /* 0x000fe400078e020b */
[----:B------:R-:W-:Y:S02]  /*4e40*/  IMAD R10, R6, R9, R10 ;  /* 0x00000009060a7224 */ /* 0x000fe400078e020a */
[----:B------:R-:W-:Y:S02]  /*4e50*/  IMAD R11, R2, R3, R11 ;  /* 0x00000003020b7224 */ /* 0x000fe400078e020b */
[----:B------:R-:W-:Y:S02]  /*4e60*/  IMAD R10, R8, R6, R10 ;  /* 0x00000006080a7224 */ /* 0x000fe400078e020a */
.L_x_100:
[----:B------:R-:W-:Y:S05]  /*4e70*/  BRA.U UP1, `(.L_x_101) ;  /* 0x0000000101107547 */ /* 0x000fea000b800000 */
[----:B------:R-:W-:Y:S04]  /*4e80*/  MOV R2, UR6 ;  /* 0x0000000600027c02 */ /* 0x000fe80008000f00 */
[----:B------:R-:W-:Y:S04]  /*4e90*/  SHF.L.U32 R2, R2, 0x1f, RZ ;  /* 0x0000001f02027819 */ /* 0x000fe800000006ff */
[----:B------:R-:W2:Y:S02]  /*4ea0*/  SYNCS.PHASECHK.TRANS64.TRYWAIT P0, [UR7+0x148], R2 ;  /* 0x00014802ff0075a7 */ /* 0x000ea40008001107 */
[----:B--2---:R-:W-:Y:S05]  /*4eb0*/  @!P0 BRA `(.L_x_102) ;  /* 0x0000005c00cc8947 */ /* 0x004fea0003800000 */
.L_x_101:
[----:B------:R-:W-:Y:S02]  /*4ec0*/  R2UR UR42, R15 ;  /* 0x000000000f2a72ca */ /* 0x000fe400000e0000 */
[----:B------:R-:W-:Y:S02]  /*4ed0*/  R2UR UR43, R14 ;  /* 0x000000000e2b72ca */ /* 0x000fe400000e0000 */
[----:B------:R-:W-:Y:S02]  /*4ee0*/  ISETP.NE.U32.AND P2, PT, RZ, UR4, PT ;  /* 0x00000004ff007c0c */ /* 0x000fe4000bf45070 */
[----:B------:R-:W-:Y:S02]  /*4ef0*/  SHF.L.U32 R14, R29, 0x1f, RZ ;  /* 0x0000001f1d0e7819 */ /* 0x000fe400000006ff */
[----:B------:R-:W-:Y:S05]  /*4f00*/  ISETP.NE.AND.EX P2, PT, RZ, UR5, PT, P2 ;  /* 0x00000005ff007c0c */ /* 0x000fea000bf45320 */
[----:B------:R-:W-:Y:S02]  /*4f10*/  USHF.L.U32 UR42, UR42, 0x8, URZ ;  /* 0x000000082a2a7899 */ /* 0x000fe400080006ff */
[----:B------:R-:W-:Y:S01]  /*4f20*/  USHF.L.U32 UR43, UR43, 0x6, URZ ;  /* 0x000000062b2b7899 */ /* 0x000fe200080006ff */
[----:B------:R-:W-:Y:S11]  /*4f30*/  BRA.U !UP4, `(.L_x_103) ;  /* 0x000000010c347547 */ /* 0x000ff6000b800000 */
[----:B------:R-:W-:Y:S01]  /*4f40*/  UPLOP3.LUT UP0, UPT, UPT, UPT, UP3, 0x80, 0x8 ;  /* 0x000000000008789c */ /* 0x000fe20003f0f030 */
[----:B--2---:R-:W-:Y:S02]  /*4f50*/  HFMA2 R0, -RZ, RZ, 0, 5.9604644775390625e-08 ;  /* 0x00000001ff007431 */ /* 0x004fe400000001ff */
[----:B------:R-:W-:Y:S03]  /*4f60*/  IMAD.MOV.U32 R96, RZ, RZ, 0x1 ;  /* 0x00000001ff607424 */ /* 0x000fe600078e00ff */
[----:B------:R-:W-:Y:S05]  /*4f70*/  PLOP3.LUT P0, PT, PT, PT, UP0, 0x80, 0x8 ;  /* 0x000000000008781c */ /* 0x000fea0003f0f008 */
[----:B------:R-:W2:Y:S01]  /*4f80*/  @UP0 LDCU.64 UR10, c[0x0][0x888] ;  /* 0x00011100ff0a07ac */ /* 0x000ea20008000a00 */
[----:B------:R-:W-:Y:S07]  /*4f90*/  @UP0 UIMAD UR8, UR36, UR4, URZ ;  /* 0x00000004240802a4 */ /* 0x000fee000f8e02ff */
[----:B------:R-:W-:Y:S01]  /*4fa0*/  @!P0 PRMT R96, R0, 0x7610, R96 ;  /* 0x0000761000608816 */ /* 0x000fe20000000060 */
[----:B--2---:R-:W-:Y:S03]  /*4fb0*/  @UP0 UIMAD.WIDE UR10, UR8, 0x4, UR10 ;  /* 0x00000004080a08a5 */ /* 0x004fe6000f8e020a */
[----:B------:R-:W2:Y:S03]  /*4fc0*/  @!UP0 LDCU UR8, c[0x0][0x880] ;  /* 0x00011000ff0887ac */ /* 0x000ea60008000800 */
[----:B------:R-:W-:Y:S01]  /*4fd0*/  IMAD.U32 R8, RZ, RZ, UR10 ;  /* 0x0000000aff087e24 */ /* 0x000fe2000f8e00ff */
[----:B------:R-:W-:Y:S05]  /*4fe0*/  MOV R9, UR11 ;  /* 0x0000000b00097c02 */ /* 0x000fea0008000f00 */
[----:B-----5:R4:W5:Y:S02]  /*4ff0*/  @P0 LDG.E R49, desc[UR46][R8.64] ;  /* 0x0000002e08310981 */ /* 0x020964000c1e1900 */
[----:B--2-4-:R-:W-:Y:S07]  /*5000*/  @!P0 IMAD.U32 R49, RZ, RZ, UR8 ;  /* 0x00000008ff318e24 */ /* 0x014fee000f8e00ff */
.L_x_103:
[----:B-----5:R-:W-:Y:S01]  /*5010*/  @!P2 FSETP.EQ.AND P0, PT, R49, RZ, PT ;  /* 0x000000ff3100a20b */ /* 0x020fe20003f02000 */
[----:B------:R-:W-:Y:S01]  /*5020*/  @!UPT UIADD3 URZ, UPT, UPT, URZ, URZ, URZ ;  /* 0x000000fffffff290 */ /* 0x000fe2000fffe0ff */
[----:B------:R-:W-:Y:S11]  /*5030*/  @!P2 BRA `(.L_x_104) ;  /* 0x000000000014a947 */ /* 0x000ff60003800000 */
[----:B------:R-:W-:Y:S02]  /*5040*/  LOP3.LUT P2, RZ, R96, 0xff, RZ, 0xc0, !PT ;  /* 0x000000ff60ff7812 */ /* 0x000fe4000784c0ff */
[----:B------:R-:W-:Y:S04]  /*5050*/  PLOP3.LUT P0, PT, PT, PT, UP0, 0x80, 0x8 ;  /* 0x000000000008781c */ /* 0x000fe80003f0f008 */
[----:B------:R-:W-:Y:S07]  /*5060*/  PLOP3.LUT P0, PT, P0, PT, PT, 0x8, 0x80 ;  /* 0x000000000080781c */ /* 0x000fee000070e170 */
[----:B------:R-:W-:Y:S11]  /*5070*/  @P2 FSETP.EQ.AND P0, PT, R49, RZ, PT ;  /* 0x000000ff3100220b */ /* 0x000ff60003f02000 */
[----:B------:R-:W-:Y:S02]  /*5080*/  @!UPT UIADD3 URZ, UPT, UPT, URZ, URZ, URZ ;  /* 0x000000fffffff290 */ /* 0x000fe4000fffe0ff */
.L_x_104:
[----:B------:R-:W4:Y:S01]  /*5090*/  SYNCS.PHASECHK.TRANS64.TRYWAIT P2, [UR7+0x120], R14 ;  /* 0x0001200eff0075a7 */ /* 0x000f220008041107 */
[----:B------:R-:W-:Y:S04]  /*50a0*/  ELECT P4, URZ, PT ;  /* 0x0000000000ff782f */ /* 0x000fe80003880000 */
[----:B------:R-:W-:Y:S11]  /*50b0*/  PLOP3.LUT P4, PT, P0, P4, PT, 0xf2, 0x2f ;  /* 0x00000000002f781c */ /* 0x000ff60000789e72 */
[----:B------:R-:W-:Y:S02]  /*50c0*/  @!UPT UIADD3 URZ, UPT, UPT, URZ, URZ, URZ ;  /* 0x000000fffffff290 */ /* 0x000fe4000fffe0ff */
[----:B-1----:R-:W-:Y:S05]  /*50d0*/  @!P4 IADD3 R8, P0, PT, R30, 0x580, RZ ;  /* 0x000005801e08c810 */ /* 0x002fea0007f1e0ff */
[----:B--2---:R-:W-:Y:S01]  /*50e0*/  @!P4 IMAD.X R2, RZ, RZ, R31, P0 ;  /* 0x000000ffff02c224 */ /* 0x004fe200000e061f */
[----:B----4-:R-:W-:Y:S07]  /*50f0*/  @!P2 BRA `(.L_x_105) ;  /* 0x0000005c0054a947 */ /* 0x010fee0003800000 */
.L_x_213:
[----:B------:R-:W-:Y:S01]  /*5100*/  @!P4 R2UR UR9, R8 ;  /* 0x000000000809c2ca */ /* 0x000fe200000e0000 */
[----:B------:R-:W-:Y:S01]  /*5110*/  VOTEU.ALL UP1, P4 ;  /* 0x0000000000ff7886 */ /* 0x000fe20002020000 */
[----:B------:R-:W-:Y:S01]  /*5120*/  @!P4 R2UR UR8, R2 ;  /* 0x000000000208c2ca */ /* 0x000fe200000e0000 */
[----:B------:R-:W-:Y:S01]  /*5130*/  VOTEU.ALL UP2, P4 ;  /* 0x0000000000ff7886 */ /* 0x000fe20002040000 */
[----:B------:R-:W-:Y:S01]  /*5140*/  UMOV UR16, 0x0 ;  /* 0x0000000000107882 */ /* 0x000fe20000000000 */
[----:B------:R-:W-:Y:S01]  /*5150*/  UMOV UR17, 0x10000000 ;  /* 0x1000000000117882 */ /* 0x000fe20000000000 */
[----:B------:R-:W-:Y:S01]  /*5160*/  @!UP1 UIADD3 UR40, UPT, UPT, UR7, 0x300, URZ ;  /* 0x0000030007289890 */ /* 0x000fe2000fffe0ff */
[----:B-1----:R-:W-:Y:S01]  /*5170*/  @!P4 IMAD.MOV.U32 R0, RZ, RZ, 0x1000 ;  /* 0x00001000ff00c424 */ /* 0x002fe200078e00ff */
[----:B------:R-:W-:Y:S01]  /*5180*/  UMOV UR44, UR36 ;  /* 0x00000024002c7c82 */ /* 0x000fe20008000000 */
[----:B------:R-:W-:Y:S01]  /*5190*/  @!UP1 UIADD3 UR10, UPT, UPT, UR42, 0x80, URZ ;  /* 0x000000802a0a9890 */ /* 0x000fe2000fffe0ff */
[----:B------:R-:W-:Y:S01]  /*51a0*/  UMOV UR11, UR43 ;  /* 0x0000002b000b7c82 */ /* 0x000fe20008000000 */
[----:B------:R-:W-:Y:S02]  /*51b0*/  UMOV UR12, UR36 ;  /* 0x00000024000c7c82 */ /* 0x000fe40008000000 */
[----:B------:R-:W-:Y:S01]  /*51c0*/  IMAD.U32 R8, RZ, RZ, UR9 ;  /* 0x00000009ff087e24 */ /* 0x000fe2000f8e00ff */
[----:B------:R-:W-:Y:S01]  /*51d0*/  UMOV UR9, UR41 ;  /* 0x0000002900097c82 */ /* 0x000fe20008000000 */
[----:B------:R-:W-:Y:S01]  /*51e0*/  IMAD.U32 R9, RZ, RZ, UR8 ;  /* 0x00000008ff097e24 */ /* 0x000fe2000f8e00ff */
[----:B------:R-:W-:Y:S02]  /*51f0*/  @!UP1 UIADD3 UR8, UPT, UPT, UR7, 0xb00, URZ ;  /* 0x00000b0007089890 */ /* 0x000fe4000fffe0ff */
[----:B------:R-:W-:Y:S01]  /*5200*/  @!P4 R2UR UR18, R8 ;  /* 0x000000000812c2ca */ /* 0x000fe200000e0000 */
[----:B------:R-:W-:Y:S01]  /*5210*/  VOTEU.ALL UP1, P4 ;  /* 0x0000000000ff7886 */ /* 0x000fe20002020000 */
[----:B------:R-:W-:Y:S01]  /*5220*/  @!P4 R2UR UR19, R9 ;  /* 0x000000000913c2ca */ /* 0x000fe200000e0000 */
[----:B------:R-:W-:Y:S01]  /*5230*/  UPRMT UR14, UR37, 0x654, UR41 ;  /* 0x00000654250e7896 */ /* 0x000fe20008000029 */
[----:B------:R-:W-:Y:S05]  /*5240*/  @!P4 IADD3 R8, P0, PT, R30, 0x580, RZ ;  /* 0x000005801e08c810 */ /* 0x000fea0007f1e0ff */
[----:B------:R-:W-:Y:S06]  /*5250*/  @!P4 IMAD.X R2, RZ, RZ, R31, P0 ;  /* 0x000000ffff02c224 */ /* 0x000fec00000e061f */
[----:B------:R1:W-:Y:S01]  /*5260*/  @!UP2 UTMALDG.3D [UR40], [UR18], desc[UR16] ;  /* 0x000010281200a5b4 */ /* 0x0003e20008011000 */
[----:B------:R1:W-:Y:S01]  /*5270*/  @!UP1 UTMALDG.3D [UR8], [UR18], desc[UR16] ;  /* 0x00001008120095b4 */ /* 0x0003e20008011000 */
[----:B------:R1:W-:Y:S01]  /*5280*/  @!P4 SYNCS.ARRIVE.TRANS64.RED.A0TR RZ, [UR7+0x100], R0 ;  /* 0x00010000ffffc9a7 */ /* 0x0003e20008300407 */
[----:B------:R-:W-:Y:S01]  /*5290*/  SYNCS.ARRIVE.TRANS64.RED.A1T0 RZ, [UR14], RZ ;  /* 0x000000ffffff79a7 */ /* 0x000fe2000810040e */
[----:B------:R-:W2:Y:S02]  /*52a0*/  SYNCS.PHASECHK.TRANS64.TRYWAIT P2, [UR7+0x128], R14 ;  /* 0x0001280eff0075a7 */ /* 0x000ea40008041107 */
[----:B-12---:R-:W-:Y:S05]  /*52b0*/  @!P2 BRA `(.L_x_106) ;  /* 0x0000005800fca947 */ /* 0x006fea0003800000 */
.L_x_215:
        /* <DEDUP_REMOVED lines=8> */
[----:B------:R-:W-:Y:S01]  /*5340*/  @!UP1 UIADD3 UR32, UPT, UPT, UR7, 0x1300, URZ ;  /* 0x0000130007209890 */ /* 0x000fe2000fffe0ff */
[----:B------:R-:W-:Y:S01]  /*5350*/  UMOV UR35, UR43 ;  /* 0x0000002b00237c82 */ /* 0x000fe20008000000 */
[----:B------:R-:W-:Y:S03]  /*5360*/  @!UP1 UIADD3 UR10, UPT, UPT, UR42, 0xa0, URZ ;  /* 0x000000a02a0a9890 */ /* 0x000fe6000fffe0ff */
[----:B------:R-:W-:Y:S01]  /*5370*/  IMAD.U32 R8, RZ, RZ, UR9 ;  /* 0x00000009ff087e24 */ /* 0x000fe2000f8e00ff */
[----:B------:R-:W-:Y:S01]  /*5380*/  UMOV UR9, UR33 ;  /* 0x0000002100097c82 */ /* 0x000fe20008000000 */
[----:B------:R-:W-:Y:S01]  /*5390*/  IMAD.U32 R9, RZ, RZ, UR8 ;  /* 0x00000008ff097e24 */ /* 0x000fe2000f8e00ff */
[----:B------:R-:W-:Y:S02]  /*53a0*/  @!UP1 UIADD3 UR8, UPT, UPT, UR7, 0x1b00, URZ ;  /* 0x00001b0007089890 */ /* 0x000fe4000fffe0ff */
[----:B------:R-:W-:Y:S01]  /*53b0*/  @!P4 R2UR UR18, R8 ;  /* 0x000000000812c2ca */ /* 0x000fe200000e0000 */
[----:B------:R-:W-:Y:S01]  /*53c0*/  VOTEU.ALL UP1, P4 ;  /* 0x0000000000ff7886 */ /* 0x000fe20002020000 */
[----:B------:R-:W-:Y:S01]  /*53d0*/  @!P4 R2UR UR19, R9 ;  /* 0x000000000913c2ca */ /* 0x000fe200000e0000 */
[----:B------:R-:W-:Y:S01]  /*53e0*/  UMOV UR11, UR43 ;  /* 0x0000002b000b7c82 */ /* 0x000fe20008000000 */
[----:B------:R-:W-:Y:S01]  /*53f0*/  UMOV UR12, UR36 ;  /* 0x00000024000c7c82 */ /* 0x000fe20008000000 */
[----:B------:R-:W-:Y:S01]  /*5400*/  UPRMT UR14, UR37, 0x654, UR33 ;  /* 0x00000654250e7896 */ /* 0x000fe20008000021 */
[----:B------:R-:W-:Y:S05]  /*5410*/  @!P4 IADD3 R8, P0, PT, R30, 0x580, RZ ;  /* 0x000005801e08c810 */ /* 0x000fea0007f1e0ff */
[----:B------:R-:W-:Y:S04]  /*5420*/  @!P4 IMAD.X R2, RZ, RZ, R31, P0 ;  /* 0x000000ffff02c224 */ /* 0x000fe800000e061f */
[----:B------:R1:W-:Y:S01]  /*5430*/  @!UP2 UTMALDG.3D [UR32], [UR18], desc[UR16] ;  /* 0x000010201200a5b4 */ /* 0x0003e20008011000 */
[----:B------:R1:W-:Y:S01]  /*5440*/  @!UP1 UTMALDG.3D [UR8], [UR18], desc[UR16] ;  /* 0x00001008120095b4 */ /* 0x0003e20008011000 */
[----:B------:R1:W-:Y:S01]  /*5450*/  @!P4 SYNCS.ARRIVE.TRANS64.RED.A0TR RZ, [UR7+0x108], R0 ;  /* 0x00010800ffffc9a7 */ /* 0x0003e20008300407 */
[----:B------:R-:W-:Y:S01]  /*5460*/  SYNCS.ARRIVE.TRANS64.RED.A1T0 RZ, [UR14], RZ ;  /* 0x000000ffffff79a7 */ /* 0x000fe2000810040e */
[----:B------:R-:W2:Y:S02]  /*5470*/  SYNCS.PHASECHK.TRANS64.TRYWAIT P2, [UR7+0x130], R14 ;  /* 0x0001300eff0075a7 */ /* 0x000ea40008041107 */
[----:B-12---:R-:W-:Y:S05]  /*5480*/  @!P2 BRA `(.L_x_107) ;  /* 0x0000005800a0a947 */ /* 0x006fea0003800000 */
.L_x_217:
[----:B------:R-:W2:Y:S01]  /*5490*/  LDC.64 R12, c[0x0][0xb18] ;  /* 0x0002c600ff0c7b82 */ /* 0x000ea20000000a00 */
[----:B------:R-:W-:Y:S01]  /*54a0*/  @!P4 R2UR UR8, R2 ;  /* 0x000000000208c2ca */ /* 0x000fe200000e0000 */
[----:B------:R-:W-:Y:S01]  /*54b0*/  VOTEU.ALL UP1, P4 ;  /* 0x0000000000ff7886 */ /* 0x000fe20002020000 */
[----:B------:R-:W-:Y:S01]  /*54c0*/  @!P4 R2UR UR9, R8 ;  /* 0x000000000809c2ca */ /* 0x000fe200000e0000 */
[----:B------:R-:W-:Y:S01]  /*54d0*/  VOTEU.ALL UP2, P4 ;  /* 0x0000000000ff7886 */ /* 0x000fe20002040000 */
[----:B------:R-:W-:Y:S03]  /*54e0*/  UMOV UR16, 0x0 ;  /* 0x0000000000107882 */ /* 0x000fe60000000000 */
[----:B------:R-:W4:Y:S01]  /*54f0*/  @!P1 LDC R2, c[0x0][0xb0c] ;  /* 0x0002c300ff029b82 */ /* 0x000f220000000800 */
[----:B------:R-:W-:Y:S01]  /*5500*/  @!UP1 UIADD3 UR26, UPT, UPT, UR42, 0x40, URZ ;  /* 0x000000402a1a9890 */ /* 0x000fe2000fffe0ff */
[----:B-1----:R-:W-:Y:S01]  /*5510*/  @!P4 IMAD.MOV.U32 R0, RZ, RZ, 0x1000 ;  /* 0x00001000ff00c424 */ /* 0x002fe200078e00ff */
[----:B------:R-:W-:Y:S01]  /*5520*/  @!UP1 UIADD3 UR24, UPT, UPT, UR7, 0x2300, URZ ;  /* 0x0000230007189890 */ /* 0x000fe2000fffe0ff */
[----:B------:R-:W-:Y:S01]  /*5530*/  @P3 SHF.R.U32.HI R26, RZ, 0x10, R21 ;  /* 0x00000010ff1a3819 */ /* 0x000fe20000011615 */
[----:B------:R-:W-:Y:S01]  /*5540*/  UMOV UR17, 0x10000000 ;  /* 0x1000000000117882 */ /* 0x000fe20000000000 */
[----:B------:R-:W-:Y:S01]  /*5550*/  UMOV UR27, UR43 ;  /* 0x0000002b001b7c82 */ /* 0x000fe20008000000 */
[----:B------:R-:W-:Y:S01]  /*5560*/  UMOV UR28, UR36 ;  /* 0x00000024001c7c82 */ /* 0x000fe20008000000 */
[----:B------:R-:W-:Y:S01]  /*5570*/  IMAD.U32 R9, RZ, RZ, UR8 ;  /* 0x00000008ff097e24 */ /* 0x000fe2000f8e00ff */
[----:B------:R-:W-:Y:S01]  /*5580*/  @!UP1 UIADD3 UR10, UPT, UPT, UR42, 0xc0, URZ ;  /* 0x000000c02a0a9890 */ /* 0x000fe2000fffe0ff */
[----:B------:R-:W-:Y:S01]  /*5590*/  IMAD.U32 R8, RZ, RZ, UR9 ;  /* 0x00000009ff087e24 */ /* 0x000fe2000f8e00ff */
[----:B------:R-:W-:Y:S01]  /*55a0*/  @!UP1 UIADD3 UR8, UPT, UPT, UR7, 0x2b00, URZ ;  /* 0x00002b0007089890 */ /* 0x000fe2000fffe0ff */
[----:B------:R-:W-:Y:S01]  /*55b0*/  VIADD R28, R28, 0x1 ;  /* 0x000000011c1c7836 */ /* 0x000fe20000000000 */
[----:B------:R-:W-:Y:S01]  /*55c0*/  @!P4 R2UR UR19, R9 ;  /* 0x000000000913c2ca */ /* 0x000fe200000e0000 */
[----:B------:R-:W-:Y:S01]  /*55d0*/  VOTEU.ALL UP1, P4 ;  /* 0x0000000000ff7886 */ /* 0x000fe20002020000 */
[----:B------:R-:W-:Y:S01]  /*55e0*/  @!P4 R2UR UR18, R8 ;  /* 0x000000000812c2ca */ /* 0x000fe200000e0000 */
[----:B------:R-:W-:Y:S01]  /*55f0*/  UMOV UR9, UR25 ;  /* 0x0000001900097c82 */ /* 0x000fe20008000000 */
[----:B------:R-:W1:Y:S01]  /*5600*/  LDC.64 R8, c[0x0][0xb10] ;  /* 0x0002c400ff087b82 */ /* 0x000e620000000a00 */
[----:B------:R-:W-:Y:S01]  /*5610*/  UMOV UR11, UR43 ;  /* 0x0000002b000b7c82 */ /* 0x000fe20008000000 */
[----:B------:R-:W-:Y:S01]  /*5620*/  UMOV UR12, UR36 ;  /* 0x00000024000c7c82 */ /* 0x000fe20008000000 */
[----:B------:R-:W-:Y:S08]  /*5630*/  UPRMT UR14, UR37, 0x654, UR25 ;  /* 0x00000654250e7896 */ /* 0x000ff00008000019 */
[----:B------:R1:W-:Y:S01]  /*5640*/  @!UP2 UTMALDG.3D [UR24], [UR18], desc[UR16] ;  /* 0x000010181200a5b4 */ /* 0x0003e20008011000 */
[----:B------:R1:W-:Y:S01]  /*5650*/  @!UP1 UTMALDG.3D [UR8], [UR18], desc[UR16] ;  /* 0x00001008120095b4 */ /* 0x0003e20008011000 */
[----:B------:R5:W-:Y:S01]  /*5660*/  @!P4 SYNCS.ARRIVE.TRANS64.RED.A0TR RZ, [UR7+0x110], R0 ;  /* 0x00011000ffffc9a7 */ /* 0x000be20008300407 */
[C---:B-1----:R-:W-:Y:S01]  /*5670*/  @!P1 IMAD.HI.U32 R8, R11.reuse, R8, RZ ;  /* 0x000000080b089227 */ /* 0x042fe200078e00ff */
[----:B--2---:R-:W-:Y:S02]  /*5680*/  @!P1 ISETP.NE.AND P0, PT, R12, 0x1, PT ;  /* 0x000000010c00980c */ /* 0x004fe40003f05270 */
[----:B----4-:R-:W-:Y:S01]  /*5690*/  @!P1 ISETP.NE.AND P2, PT, R2, 0x1, PT ;  /* 0x000000010200980c */ /* 0x010fe20003f45270 */
[C---:B------:R-:W-:Y:S01]  /*56a0*/  @!P1 IMAD.HI.U32 R13, R10.reuse, R13, RZ ;  /* 0x0000000d0a0d9227 */ /* 0x040fe200078e00ff */
[----:B------:R-:W-:Y:S04]  /*56b0*/  @!P1 SHF.R.U32.HI R8, RZ, R9, R8 ;  /* 0x00000009ff089219 */ /* 0x000fe80000011608 */
[----:B------:R-:W-:Y:S01]  /*56c0*/  @!P1 SEL R8, R11, R8, !P2 ;  /* 0x000000080b089207 */ /* 0x000fe20005000000 */
[----:B------:R-:W-:Y:S01]  /*56d0*/  SYNCS.ARRIVE.TRANS64.RED.A1T0 RZ, [UR14], RZ ;  /* 0x000000ffffff79a7 */ /* 0x000fe2000810040e */
[----:B------:R-:W1:Y:S01]  /*56e0*/  SYNCS.PHASECHK.TRANS64.TRYWAIT P5, [UR7+0x138], R14 ;  /* 0x0001380eff0075a7 */ /* 0x000e6200080a1107 */
[----:B-----5:R-:W2:Y:S02]  /*56f0*/  @!P1 LDC R0, c[0x0][0xb20] ;  /* 0x0002c800ff009b82 */ /* 0x020ea40000000800 */
[----:B--2---:R-:W-:Y:S04]  /*5700*/  @!P1 SHF.R.U32.HI R0, RZ, R0, R13 ;  /* 0x00000000ff009219 */ /* 0x004fe8000001160d */
[----:B------:R-:W-:Y:S05]  /*5710*/  @!P1 SEL R9, R10, R0, !P0 ;  /* 0x000000000a099207 */ /* 0x000fea0004000000 */
[----:B------:R-:W-:Y:S02]  /*5720*/  @!P1 IMAD.IADD R0, R9, 0x1, -R8 ;  /* 0x0000000109009824 */ /* 0x000fe400078e0a08 */
[----:B------:R-:W-:Y:S02]  /*5730*/  @!P1 IMAD.IADD R8, R8, 0x1, -R9 ;  /* 0x0000000108089824 */ /* 0x000fe400078e0a09 */
[----:B------:R-:W-:Y:S02]  /*5740*/  @!P1 IMAD R11, R0, R2, R11 ;  /* 0x00000002000b9224 */ /* 0x000fe400078e020b */
[----:B------:R-:W-:Y:S01]  /*5750*/  @!P1 IMAD R10, R8, R12, R10 ;  /* 0x0000000c080a9224 */ /* 0x000fe200078e020a */
[----:B-1----:R-:W-:Y:S06]  /*5760*/  @!P5 BRA `(.L_x_108) ;  /* 0x000000580000d947 */ /* 0x002fec0003800000 */
.L_x_219:
[----:B------:R-:W-:Y:S01]  /*5770*/  @!P4 IADD3 R2, P0, PT, R30, 0x580, RZ ;  /* 0x000005801e02c810 */ /* 0x000fe20007f1e0ff */
[----:B------:R-:W-:Y:S01]  /*5780*/  VOTEU.ALL UP1, P4 ;  /* 0x0000000000ff7886 */ /* 0x000fe20002020000 */
[----:B------:R-:W-:Y:S01]  /*5790*/  VOTEU.ALL UP2, P4 ;  /* 0x0000000000ff7886 */ /* 0x000fe20002040000 */
[----:B------:R-:W-:Y:S01]  /*57a0*/  UMOV UR14, 0x0 ;  /* 0x00000000000e7882 */ /* 0x000fe20000000000 */
[----:B------:R-:W-:Y:S01]  /*57b0*/  @!P4 R2UR UR9, R2 ;  /* 0x000000000209c2ca */ /* 0x000fe200000e0000 */
[----:B-1----:R-:W-:Y:S01]  /*57c0*/  @!P4 IMAD.X R0, RZ, RZ, R31, P0 ;  /* 0x000000ffff00c224 */ /* 0x002fe200000e061f */
[----:B------:R-:W-:Y:S01]  /*57d0*/  @!UP1 UIADD3 UR17, UPT, UPT, UR7, 0x118, URZ ;  /* 0x0000011807119890 */ /* 0x000fe2000fffe0ff */
[----:B------:R-:W-:Y:S01]  /*57e0*/  ISETP.NE.AND P0, PT, R28, 0x2, PT ;  /* 0x000000021c00780c */ /* 0x000fe20003f05270 */
[----:B------:R-:W-:Y:S01]  /*57f0*/  @!UP1 UIADD3 UR18, UPT, UPT, UR42, 0x60, URZ ;  /* 0x000000602a129890 */ /* 0x000fe2000fffe0ff */
[----:B------:R-:W-:Y:S01]  /*5800*/  LOP3.LUT R29, R29, 0x1, RZ, 0x3c, !PT ;  /* 0x000000011d1d7812 */ /* 0x000fe200078e3cff */
[----:B------:R-:W-:Y:S01]  /*5810*/  @!UP1 UIADD3 UR16, UPT, UPT, UR7, 0x3300, URZ ;  /* 0x0000330007109890 */ /* 0x000fe2000fffe0ff */
[----:B------:R-:W-:Y:S01]  /*5820*/  @!P4 R2UR UR8, R0 ;  /* 0x000000000008c2ca */ /* 0x000fe200000e0000 */
[----:B------:R-:W-:Y:S01]  /*5830*/  UMOV UR15, 0x10000000 ;  /* 0x10000000000f7882 */ /* 0x000fe20000000000 */
[----:B------:R-:W-:Y:S01]  /*5840*/  UMOV UR19, UR43 ;  /* 0x0000002b00137c82 */ /* 0x000fe20008000000 */
[----:B------:R-:W-:Y:S01]  /*5850*/  UMOV UR20, UR36 ;  /* 0x0000002400147c82 */ /* 0x000fe20008000000 */
[----:B------:R-:W-:Y:S01]  /*5860*/  @!UP1 UIADD3 UR10, UPT, UPT, UR42, 0xe0, URZ ;  /* 0x000000e02a0a9890 */ /* 0x000fe2000fffe0ff */
[----:B------:R-:W-:Y:S01]  /*5870*/  SEL R0, RZ, 0x1, P0 ;  /* 0x00000001ff007807 */ /* 0x000fe20000000000 */
[----:B------:R-:W-:Y:S01]  /*5880*/  IMAD.U32 R8, RZ, RZ, UR9 ;  /* 0x00000009ff087e24 */ /* 0x000fe2000f8e00ff */
[----:B------:R-:W-:Y:S01]  /*5890*/  UMOV UR11, UR43 ;  /* 0x0000002b000b7c82 */ /* 0x000fe20008000000 */
[----:B------:R-:W-:Y:S01]  /*58a0*/  UMOV UR12, UR36 ;  /* 0x00000024000c7c82 */ /* 0x000fe20008000000 */
[----:B------:R-:W-:Y:S01]  /*58b0*/  UMOV UR9, UR17 ;  /* 0x0000001100097c82 */ /* 0x000fe20008000000 */
[----:B------:R-:W-:Y:S01]  /*58c0*/  @P3 R2UR UR36, R26 ;  /* 0x000000001a2432ca */ /* 0x000fe200000e0000 */
[----:B------:R-:W-:Y:S01]  /*58d0*/  IMAD.IADD R15, R10, 0x1, R94 ;  /* 0x000000010a0f7824 */ /* 0x000fe200078e025e */
[----:B------:R-:W-:Y:S01]  /*58e0*/  @!P4 R2UR UR22, R8 ;  /* 0x000000000816c2ca */ /* 0x000fe200000e0000 */
[----:B------:R-:W-:Y:S01]  /*58f0*/  IMAD.U32 R9, RZ, RZ, UR8 ;  /* 0x00000008ff097e24 */ /* 0x000fe2000f8e00ff */
[----:B------:R-:W-:Y:S01]  /*5900*/  @!UP1 UIADD3 UR8, UPT, UPT, UR7, 0x3b00, URZ ;  /* 0x00003b0007089890 */ /* 0x000fe2000fffe0ff */
[----:B------:R-:W-:Y:S01]  /*5910*/  LOP3.LUT R27, R27, R0, RZ, 0x3c, !PT ;  /* 0x000000001b1b7212 */ /* 0x000fe200078e3cff */
[----:B------:R-:W-:Y:S01]  /*5920*/  VOTEU.ALL UP1, P4 ;  /* 0x0000000000ff7886 */ /* 0x000fe20002020000 */
[----:B------:R-:W-:Y:S01]  /*5930*/  IMAD.IADD R14, R11, 0x1, R95 ;  /* 0x000000010b0e7824 */ /* 0x000fe200078e025f */
[----:B------:R-:W-:Y:S02]  /*5940*/  @!P4 R2UR UR23, R9 ;  /* 0x000000000917c2ca */ /* 0x000fe400000e0000 */
[----:B------:R-:W-:Y:S11]  /*5950*/  SEL R28, R28, RZ, P0 ;  /* 0x000000ff1c1c7207 */ /* 0x000ff60000000000 */
[----:B------:R2:W-:Y:S01]  /*5960*/  @!UP2 UTMALDG.3D [UR16], [UR22], desc[UR14] ;  /* 0x00000e101600a5b4 */ /* 0x0005e20008011000 */
[----:B------:R2:W-:Y:S01]  /*5970*/  @!UP1 UTMALDG.3D [UR8], [UR22], desc[UR14] ;  /* 0x00000e08160095b4 */ /* 0x0005e20008011000 */
[----:B------:R2:W-:Y:S01]  /*5980*/  @!P4 SYNCS.ARRIVE.TRANS64.RED.A0TR RZ, [UR7+0x118], R25 ;  /* 0x00011819ffffc9a7 */ /* 0x0005e20008300407 */
[----:B------:R-:W-:Y:S01]  /*5990*/  UPLOP3.LUT UP1, UPT, UPT, UPT, UPT, 0x80, 0x8 ;  /* 0x000000000008789c */ /* 0x000fe20003f2f070 */
[----:B------:R-:W-:Y:S01]  /*59a0*/  SYNCS.ARRIVE.TRANS64.RED.A1T0 RZ, [UR13], RZ ;  /* 0x000000ffffff79a7 */ /* 0x000fe2000810040d */
[----:B------:R-:W-:Y:S09]  /*59b0*/  @P3 BRA `(.L_x_109) ;  /* 0xfffffff000343947 */ /* 0x000ff2000383ffff */
[----:B------:R-:W-:-:S04]  /*59c0*/  SHF.L.U32 R2, R29, 0x1f, RZ ;  /* 0x0000001f1d027819 */ /* 0x000fc800000006ff */
[----:B------:R-:W1:Y:S02]  /*59d0*/  SYNCS.PHASECHK.TRANS64.TRYWAIT P0, [UR7+0x120], R2 ;  /* 0x00012002ff0075a7 */ /* 0x000e640008001107 */
[----:B-1----:R-:W-:Y:S05]  /*59e0*/  @!P0 BRA `(.L_x_110) ;  /* 0x0000005400788947 */ /* 0x002fea0003800000 */
.L_x_221:
[----:B------:R-:W4:Y:S02]  /*59f0*/  SYNCS.PHASECHK.TRANS64.TRYWAIT P0, [UR7+0x128], R2 ;  /* 0x00012802ff0075a7 */ /* 0x000f240008001107 */
[----:B----4-:R-:W-:Y:S05]  /*5a00*/  @!P0 BRA `(.L_x_111) ;  /* 0x0000005400888947 */ /* 0x010fea0003800000 */
.L_x_223:
[----:B------:R-:W4:Y:S02]  /*5a10*/  SYNCS.PHASECHK.TRANS64.TRYWAIT P0, [UR7+0x130], R2 ;  /* 0x00013002ff0075a7 */ /* 0x000f240008001107 */
[----:B----4-:R-:W-:Y:S05]  /*5a20*/  @!P0 BRA `(.L_x_112) ;  /* 0x0000005400988947 */ /* 0x010fea0003800000 */
.L_x_225:
[----:B-1----:R-:W-:-:S07]  /*5a30*/  MOV R0, UR7 ;  /* 0x0000000700007c02 */ /* 0x002fce0008000f00 */
.L_x_113:
[----:B-1----:R-:W-:-:S04]  /*5a40*/  SHF.L.U32 R2, R29, 0x1f, RZ ;  /* 0x0000001f1d027819 */ /* 0x002fc800000006ff */
[----:B------:R1:W4:Y:S03]  /*5a50*/  SYNCS.PHASECHK.TRANS64.TRYWAIT P0, [R0+URZ+0x138], R2 ;  /* 0x00013802000075a7 */ /* 0x00032600080011ff */
[----:B----4-:R-:W-:Y:S05]  /*5a60*/  @!P0 NANOSLEEP.SYNCS 0x989680 ;  /* 0x009896800000895d */ /* 0x010fea0003900000 */
[----:B------:R-:W4:Y:S02]  /*5a70*/  @!P0 SYNCS.PHASECHK.TRANS64 P0, [R0+URZ+0x138], R2 ;  /* 0x00013802000085a7 */ /* 0x000f2400080010ff */
[----:B--2-4-:R-:W-:Y:S05]  /*5a80*/  @P0 EXIT ;  /* 0x000000000000094d */ /* 0x014fea0003800000 */
[----:B------:R-:W-:Y:S05]  /*5a90*/  BRA `(.L_x_113) ;  /* 0xfffffffc00e87947 */ /* 0x000fea000383ffff */
.L_x_98:
[----:B------:R-:W-:-:S06]  /*5aa0*/  UISETP.GE.AND UP1, UPT, UR10, 0x4, UPT ;  /* 0x000000040a00788c */ /* 0x000fcc000bf26270 */
[----:B------:R-:W-:-:S13]  /*5ab0*/  PLOP3.LUT P0, PT, PT, PT, UP1, 0x80, 0x8 ;  /* 0x000000000008781c */ /* 0x000fda0003f0f018 */
[----:B------:R-:W-:Y:S05]  /*5ac0*/  @!P0 EXIT ;  /* 0x000000000000894d */ /* 0x000fea0003800000 */
[----:B------:R-:W-:Y:S01]  /*5ad0*/  BAR.SYNC.DEFER_BLOCKING 0x6, 0xa0 ;  /* 0x0182800000007b1d */ /* 0x000fe20000010000 */
[C---:B------:R-:W-:Y:S01]  /*5ae0*/  IMAD.SHL.U32 R101, R109.reuse, 0x20, RZ ;  /* 0x000000206d657824 */ /* 0x040fe200078e00ff */
[----:B------:R-:W-:Y:S01]  /*5af0*/  CS2R R106, SRZ ;  /* 0x00000000006a7805 */ /* 0x000fe2000001ff00 */
[C---:B------:R-:W-:Y:S01]  /*5b00*/  IMAD.SHL.U32 R2, R109.reuse, 0x4, RZ ;  /* 0x000000046d027824 */ /* 0x040fe200078e00ff */
[----:B------:R-:W-:Y:S01]  /*5b10*/  CS2R R104, SRZ ;  /* 0x0000000000687805 */ /* 0x000fe2000001ff00 */
[----:B------:R-:W-:Y:S01]  /*5b20*/  IMAD.U32 R46, R109, 0x10000, RZ ;  /* 0x000100006d2e7824 */ /* 0x000fe200078e00ff */
[----:B------:R-:W-:Y:S02]  /*5b30*/  UMOV UR49, 0x400 ;  /* 0x0000040000317882 */ /* 0x000fe40000000000 */
[----:B------:R-:W1:Y:S01]  /*5b40*/  LDC R99, c[0x0][0x370] ;  /* 0x0000dc00ff637b82 */ /* 0x000e620000000800 */
[----:B------:R-:W-:Y:S01]  /*5b50*/  ULEA UR49, UR37, UR49, 0x18 ;  /* 0x0000003125317291 */ /* 0x000fe2000f8ec0ff */
[C---:B------:R-:W-:Y:S01]  /*5b60*/  LOP3.LUT R3, R101.reuse, 0x80, RZ, 0xc0, !PT ;  /* 0x0000008065037812 */ /* 0x040fe200078ec0ff */
[C---:B------:R-:W-:Y:S01]  /*5b70*/  IMAD.SHL.U32 R4, R102.reuse, 0x400, RZ ;  /* 0x0000040066047824 */ /* 0x040fe200078e00ff */
[----:B------:R-:W-:Y:S01]  /*5b80*/  LOP3.LUT R100, R101, 0xb60, RZ, 0xc0, !PT ;  /* 0x00000b6065647812 */ /* 0x000fe200078ec0ff */
[----:B------:R-:W-:Y:S01]  /*5b90*/  UIADD3 UR4, UPT, UPT, UR49, 0x4300, URZ ;  /* 0x0000430031047890 */ /* 0x000fe2000fffe0ff */
[----:B------:R-:W-:Y:S01]  /*5ba0*/  LOP3.LUT R2, R3, 0x10, R2, 0xf8, !PT ;  /* 0x0000001003027812 */ /* 0x000fe200078ef802 */
[----:B------:R-:W-:Y:S01]  /*5bb0*/  IMAD.SHL.U32 R3, R102, 0x200000, RZ ;  /* 0x0020000066037824 */ /* 0x000fe200078e00ff */
[----:B------:R-:W2:Y:S01]  /*5bc0*/  LDC R42, c[0x0][0xb0c] ;  /* 0x0002c300ff2a7b82 */ /* 0x000ea20000000800 */
[----:B------:R-:W-:Y:S01]  /*5bd0*/  LOP3.LUT R100, R100, 0x400, R4, 0xf8, !PT ;  /* 0x0000040064647812 */ /* 0x000fe200078ef804 */
[----:B------:R-:W-:Y:S01]  /*5be0*/  IMAD.MOV.U32 R45, RZ, RZ, RZ ;  /* 0x000000ffff2d7224 */ /* 0x000fe200078e00ff */
[----:B------:R-:W-:Y:S01]  /*5bf0*/  LOP3.LUT P0, RZ, R101, 0x80, RZ, 0xc0, !PT ;  /* 0x0000008065ff7812 */ /* 0x000fe2000780c0ff */
[----:B------:R-:W-:Y:S01]  /*5c00*/  IMAD.MOV.U32 R112, RZ, RZ, RZ ;  /* 0x000000ffff707224 */ /* 0x000fe200078e00ff */
[----:B------:R-:W-:Y:S01]  /*5c10*/  LOP3.LUT R3, R3, 0x200000, RZ, 0xc0, !PT ;  /* 0x0020000003037812 */ /* 0x000fe200078ec0ff */
[----:B------:R-:W-:Y:S01]  /*5c20*/  IMAD.U32 R108, RZ, RZ, UR4 ;  /* 0x00000004ff6c7e24 */ /* 0x000fe2000f8e00ff */
[----:B------:R-:W-:Y:S01]  /*5c30*/  LOP3.LUT R100, R100, R2, RZ, 0xfc, !PT ;  /* 0x0000000264647212 */ /* 0x000fe200078efcff */
[----:B------:R-:W3:Y:S01]  /*5c40*/  LDC R97, c[0x0][0xb20] ;  /* 0x0002c800ff617b82 */ /* 0x000ee20000000800 */
[----:B------:R-:W4:Y:S01]  /*5c50*/  LDS R0, [UR49+0x200] ;  /* 0x00020031ff007984 */ /* 0x000f220008000800 */
[----:B------:R-:W-:Y:S01]  /*5c60*/  LOP3.LUT R46, R3, 0x400000, R46, 0xf8, !PT ;  /* 0x00400000032e7812 */ /* 0x000fe200078ef82e */
[----:B------:R-:W1:Y:S01]  /*5c70*/  LDCU.64 UR52, c[0x0][0x348] ;  /* 0x00006900ff3477ac */ /* 0x000e620008000a00 */
[----:B------:R-:W-:-:S02]  /*5c80*/  P2R R2, PR, RZ, 0x1 ;  /* 0x00000001ff027803 */ /* 0x000fc40000000000 */
[----:B------:R-:W-:Y:S01]  /*5c90*/  LOP3.LUT R109, R109, 0x60, RZ, 0xc0, !PT ;  /* 0x000000606d6d7812 */ /* 0x000fe200078ec0ff */
[----:B------:R-:W1:Y:S01]  /*5ca0*/  LDCU.64 UR38, c[0x0][0x888] ;  /* 0x00011100ff2677ac */ /* 0x000e620008000a00 */
[----:B------:R-:W1:Y:S01]  /*5cb0*/  LDC R41, c[0x0][0xb30] ;  /* 0x0002cc00ff297b82 */ /* 0x000e620000000800 */
[----:B------:R-:W1:Y:S01]  /*5cc0*/  LDCU.64 UR44, c[0x0][0x890] ;  /* 0x00011200ff2c77ac */ /* 0x000e620008000a00 */
[----:B------:R-:W-:-:S06]  /*5cd0*/  UIADD3 UR48, UPT, UPT, UR49, 0x300, URZ ;  /* 0x0000030031307890 */ /* 0x000fcc000fffe0ff */
[----:B------:R-:W1:Y:S08]  /*5ce0*/  LDC.64 R92, c[0x0][0xb10] ;  /* 0x0002c400ff5c7b82 */ /* 0x000e700000000a00 */
[----:B------:R-:W1:Y:S08]  /*5cf0*/  LDC.64 R38, c[0x0][0xb18] ;  /* 0x0002c600ff267b82 */ /* 0x000e700000000a00 */
[----:B------:R-:W1:Y:S08]  /*5d00*/  LDC.64 R36, c[0x0][0xb28] ;  /* 0x0002ca00ff247b82 */ /* 0x000e700000000a00 */
[----:B------:R-:W1:Y:S01]  /*5d10*/  LDC.64 R90, c[0x0][0x8b0] ;  /* 0x00022c00ff5a7b82 */ /* 0x000e620000000a00 */
[----:B----4-:R-:W-:-:S07]  /*5d20*/  IMAD.IADD R46, R0, 0x1, R46 ;  /* 0x00000001002e7824 */ /* 0x010fce00078e022e */
[----:B------:R-:W4:Y:S08]  /*5d30*/  LDC.64 R88, c[0x0][0x8a8] ;  /* 0x00022a00ff587b82 */ /* 0x000f300000000a00 */
[----:B--23--:R-:W1:Y:S02]  /*5d40*/  LDC R98, c[0x0][0x374] ;  /* 0x0000dd00ff627b82 */ /* 0x00ce640000000800 */
.L_x_155:
[----:B------:R-:W-:Y:S02]  /*5d50*/  LEA R0, R112, UR49, 0x3 ;  /* 0x0000003170007c11 */ /* 0x000fe4000f8e18ff */
[----:B------:R-:W-:Y:S02]  /*5d60*/  SHF.L.U32 R2, R106, 0x1f, RZ ;  /* 0x0000001f6a027819 */ /* 0x000fe400000006ff */
[----:B------:R-:W-:Y:S02]  /*5d70*/  LEA R16, R112, UR49, 0x4 ;  /* 0x0000003170107c11 */ /* 0x000fe4000f8e20ff */
[----:B------:R-:W2:Y:S02]  /*5d80*/  SYNCS.PHASECHK.TRANS64.TRYWAIT P0, [R0+URZ+0x150], R2 ;  /* 0x00015002000075a7 */ /* 0x000ea400080011ff */
[----:B-12---:R-:W-:Y:S05]  /*5d90*/  @!P0 BRA `(.L_x_114) ;  /* 0x0000005000d48947 */ /* 0x006fea0003800000 */
.L_x_226:
[----:B------:R-:W3:Y:S01]  /*5da0*/  LDC.64 R10, c[0x0][0xb10] ;  /* 0x0002c400ff0a7b82 */ /* 0x000ee20000000a00 */
[----:B------:R-:W4:Y:S01]  /*5db0*/  LDS.128 R16, [R16+0x1e0] ;  /* 0x0001e00010107984 */ /* 0x000f220000000c00 */
[----:B-1----:R-:W-:Y:S01]  /*5dc0*/  ISETP.NE.AND P1, PT, R41, 0x1, PT ;  /* 0x000000012900780c */ /* 0x002fe20003f25270 */
[----:B--2---:R-:W-:Y:S01]  /*5dd0*/  VIADD R0, R0, 0x160 ;  /* 0x0000016000007836 */ /* 0x004fe20000000000 */
[----:B------:R-:W-:Y:S04]  /*5de0*/  ISETP.GE.AND P0, PT, R40, 0x1, PT ;  /* 0x000000012800780c */ /* 0x000fe80003f06270 */
[----:B------:R-:W1:Y:S01]  /*5df0*/  LDC.64 R8, c[0x0][0xb18] ;  /* 0x0002c600ff087b82 */ /* 0x000e620000000a00 */
[----:B------:R-:W-:Y:S01]  /*5e00*/  PRMT R0, RZ, 0x654, R0 ;  /* 0x00000654ff007816 */ /* 0x000fe20000000000 */
[----:B------:R-:W-:Y:S01]  /*5e10*/  @!PT LDS RZ, [RZ] ;  /* 0x00000000fffff984 */ /* 0x000fe20000000800 */
[----:B------:R-:W-:Y:S01]  /*5e20*/  @!PT LDS RZ, [RZ] ;  /* 0x00000000fffff984 */ /* 0x000fe20000000800 */
[----:B------:R-:W-:Y:S01]  /*5e30*/  @!PT LDS RZ, [RZ] ;  /* 0x00000000fffff984 */ /* 0x000fe20000000800 */
[----:B------:R-:W-:Y:S01]  /*5e40*/  @!PT LDS RZ, [RZ] ;  /* 0x00000000fffff984 */ /* 0x000fe20000000800 */
[----:B------:R2:W-:Y:S06]  /*5e50*/  MEMBAR.ALL.CTA ;  /* 0x0000000000007992 */ /* 0x0005ec0000008000 */
[----:B--2---:R-:W2:Y:S01]  /*5e60*/  FENCE.VIEW.ASYNC.S ;  /* 0x00000000000073c6 */ /* 0x004ea20000000000 */
[----:B------:R-:W1:Y:S08]  /*5e70*/  @!P1 LDC R12, c[0x0][0xb20] ;  /* 0x0002c800ff0c9b82 */ /* 0x000e700000000800 */
[----:B------:R-:W1:Y:S01]  /*5e80*/  @!P1 LDC R7, c[0x0][0xb0c] ;  /* 0x0002c300ff079b82 */ /* 0x000e620000000800 */
[----:B--2---:R2:W-:Y:S01]  /*5e90*/  SYNCS.ARRIVE.TRANS64.RED.A1T0 RZ, [R0+URZ], RZ ;  /* 0x000000ff00ff79a7 */ /* 0x0045e200081004ff */
[----:B----4-:R-:W-:Y:S04]  /*5ea0*/  LOP3.LUT P4, RZ, R18, 0x1, RZ, 0xc0, !PT ;  /* 0x0000000112ff7812 */ /* 0x010fe8000788c0ff */
[----:B------:R-:W-:Y:S09]  /*5eb0*/  P2R R110, PR, RZ, 0x10 ;  /* 0x00000010ff6e7803 */ /* 0x000ff20000000000 */
[----:B------:R-:W-:Y:S02]  /*5ec0*/  @P4 MOV R44, R16 ;  /* 0x00000010002c4202 */ /* 0x000fe40000000f00 */
[----:B------:R-:W-:Y:S01]  /*5ed0*/  @P4 LOP3.LUT R43, R17, 0xffff, RZ, 0xc0, !PT ;  /* 0x0000ffff112b4812 */ /* 0x000fe200078ec0ff */
[----:B--23--:R-:W-:Y:S06]  /*5ee0*/  @!P0 BRA `(.L_x_115) ;  /* 0x0000000000a48947 */ /* 0x00cfec0003800000 */
[----:B------:R-:W-:Y:S01]  /*5ef0*/  IMAD.HI.U32 R0, R98, R39, RZ ;  /* 0x0000002762007227 */ /* 0x000fe200078e00ff */
[----:B------:R-:W-:Y:S02]  /*5f00*/  ISETP.NE.AND P0, PT, R38, 0x1, PT ;  /* 0x000000012600780c */ /* 0x000fe40003f05270 */
[----:B------:R-:W-:Y:S01]  /*5f10*/  ISETP.NE.AND P2, PT, R40, 0x1, PT ;  /* 0x000000012800780c */ /* 0x000fe20003f45270 */
[----:B------:R-:W-:Y:S01]  /*5f20*/  IMAD.HI.U32 R4, R99, R92, RZ ;  /* 0x0000005c63047227 */ /* 0x000fe200078e00ff */
[----:B------:R-:W-:Y:S02]  /*5f30*/  SHF.R.U32.HI R0, RZ, R97, R0 ;  /* 0x00000061ff007219 */ /* 0x000fe40000011600 */
[----:B------:R-:W-:Y:S01]  /*5f40*/  ISETP.NE.AND P3, PT, R42, 0x1, PT ;  /* 0x000000012a00780c */ /* 0x000fe20003f65270 */
[----:B------:R-:W-:Y:S01]  /*5f50*/  IMAD.HI.U32 R6, R43, R39, RZ ;  /* 0x000000272b067227 */ /* 0x000fe200078e00ff */
[-C--:B------:R-:W-:Y:S02]  /*5f60*/  SHF.R.U32.HI R4, RZ, R93.reuse, R4 ;  /* 0x0000005dff047219 */ /* 0x080fe40000011604 */
[----:B------:R-:W-:Y:S01]  /*5f70*/  SEL R0, R98, R0, !P0 ;  /* 0x0000000062007207 */ /* 0x000fe20004000000 */
[----:B------:R-:W-:Y:S01]  /*5f80*/  IMAD.HI.U32 R5, R44, R92, RZ ;  /* 0x0000005c2c057227 */ /* 0x000fe200078e00ff */
[----:B------:R-:W-:Y:S03]  /*5f90*/  SEL R4, R99, R4, !P3 ;  /* 0x0000000463047207 */ /* 0x000fe60005800000 */
[-C--:B------:R-:W-:Y:S01]  /*5fa0*/  IMAD.HI.U32 R3, R0, R36.reuse, RZ ;  /* 0x0000002400037227 */ /* 0x080fe200078e00ff */
[----:B------:R-:W-:Y:S03]  /*5fb0*/  SHF.R.U32.HI R5, RZ, R93, R5 ;  /* 0x0000005dff057219 */ /* 0x000fe60000011605 */
[----:B------:R-:W-:Y:S01]  /*5fc0*/  IMAD.HI.U32 R2, R4, R36, RZ ;  /* 0x0000002404027227 */ /* 0x000fe200078e00ff */
[----:B------:R-:W-:Y:S02]  /*5fd0*/  @P2 SHF.R.U32.HI R0, RZ, R37, R3 ;  /* 0x00000025ff002219 */ /* 0x000fe40000011603 */
[----:B------:R-:W-:Y:S02]  /*5fe0*/  SHF.R.U32.HI R3, RZ, R97, R6 ;  /* 0x00000061ff037219 */ /* 0x000fe40000011606 */
[----:B------:R-:W-:Y:S01]  /*5ff0*/  @P2 SHF.R.U32.HI R4, RZ, R37, R2 ;  /* 0x00000025ff042219 */ /* 0x000fe20000011602 */
[----:B------:R-:W-:Y:S01]  /*6000*/  IMAD R0, R40, R0, RZ ;  /* 0x0000000028007224 */ /* 0x000fe200078e02ff */
[----:B------:R-:W-:Y:S02]  /*6010*/  SEL R3, R43, R3, !P0 ;  /* 0x000000032b037207 */ /* 0x000fe40004000000 */
[----:B------:R-:W-:Y:S01]  /*6020*/  SEL R2, R44, R5, !P3 ;  /* 0x000000052c027207 */ /* 0x000fe20005800000 */
[----:B------:R-:W-:Y:S01]  /*6030*/  IMAD R5, R40, R4, RZ ;  /* 0x0000000428057224 */ /* 0x000fe200078e02ff */
[C---:B------:R-:W-:Y:S01]  /*6040*/  ISETP.GE.AND P0, PT, R3.reuse, R0, PT ;  /* 0x000000000300720c */ /* 0x040fe20003f06270 */
[C---:B------:R-:W-:Y:S03]  /*6050*/  IMAD.HI.U32 R0, R3.reuse, R36, RZ ;  /* 0x0000002403007227 */ /* 0x040fe600078e00ff */
[C---:B------:R-:W-:Y:S02]  /*6060*/  ISETP.GE.OR P0, PT, R2.reuse, R5, P0 ;  /* 0x000000050200720c */ /* 0x040fe40000706670 */
[----:B------:R-:W-:Y:S04]  /*6070*/  SHF.R.U32.HI R0, RZ, R37, R0 ;  /* 0x00000025ff007219 */ /* 0x000fe80000011600 */
[C---:B------:R-:W-:Y:S05]  /*6080*/  SEL R6, R3.reuse, R0, !P2 ;  /* 0x0000000003067207 */ /* 0x040fea0005000000 */
        /* <DEDUP_REMOVED lines=14> */
[----:B------:R-:W-:Y:S07]  /*6170*/  IMAD R43, R3, R38, R43 ;  /* 0x00000026032b7224 */ /* 0x000fee00078e022b */
.L_x_115:
[----:B-1----:R-:W-:Y:S01]  /*6180*/  @!P1 ISETP.NE.AND P0, PT, R8, 0x1, PT ;  /* 0x000000010800980c */ /* 0x002fe20003f05270 */
[----:B------:R-:W-:Y:S01]  /*6190*/  @!P1 IMAD.HI.U32 R0, R44, R10, RZ ;  /* 0x0000000a2c009227 */ /* 0x000fe200078e00ff */
[----:B------:R-:W-:Y:S01]  /*61a0*/  @!P1 ISETP.NE.AND P2, PT, R7, 0x1, PT ;  /* 0x000000010700980c */ /* 0x000fe20003f45270 */
[----:B------:R-:W-:Y:S01]  /*61b0*/  ULOP3.LUT UP0, URZ, UR48, 0x90, URZ, 0xc0, !UPT ;  /* 0x0000009030ff7892 */ /* 0x000fe2000f80c0ff */
[----:B------:R-:W-:Y:S01]  /*61c0*/  R2UR UR42, R14 ;  /* 0x000000000e2a72ca */ /* 0x000fe200000e0000 */
[----:B------:R-:W-:Y:S01]  /*61d0*/  @!P1 IMAD.HI.U32 R2, R43, R9, RZ ;  /* 0x000000092b029227 */ /* 0x000fe200078e00ff */
[----:B------:R-:W-:Y:S02]  /*61e0*/  @!P1 SHF.R.U32.HI R0, RZ, R11, R0 ;  /* 0x0000000bff009219 */ /* 0x000fe40000011600 */
[----:B------:R-:W-:Y:S01]  /*61f0*/  R2UR UR41, R15 ;  /* 0x000000000f2972ca */ /* 0x000fe200000e0000 */
[----:B------:R-:W-:Y:S01]  /*6200*/  VIADD R112, R112, 0x1 ;  /* 0x0000000170707836 */ /* 0x000fe20000000000 */
[----:B------:R-:W-:Y:S02]  /*6210*/  @!P1 SHF.R.U32.HI R2, RZ, R12, R2 ;  /* 0x0000000cff029219 */ /* 0x000fe40000011602 */
[----:B------:R-:W-:Y:S02]  /*6220*/  @!P1 SEL R3, R44, R0, !P2 ;  /* 0x000000002c039207 */ /* 0x000fe40005000000 */
[----:B------:R-:W-:Y:S02]  /*6230*/  @!P1 SEL R2, R43, R2, !P0 ;  /* 0x000000022b029207 */ /* 0x000fe40004000000 */
[----:B------:R-:W-:Y:S01]  /*6240*/  @P4 SHF.R.U32.HI R103, RZ, 0x10, R17 ;  /* 0x00000010ff674819 */ /* 0x000fe20000011611 */
[----:B------:R-:W-:Y:S02]  /*6250*/  USHF.L.U32 UR42, UR42, 0x6, URZ ;  /* 0x000000062a2a7899 */ /* 0x000fe400080006ff */
[----:B------:R-:W-:Y:S02]  /*6260*/  @!P1 IMAD.IADD R0, R2, 0x1, -R3 ;  /* 0x0000000102009824 */ /* 0x000fe400078e0a03 */
[----:B------:R-:W-:Y:S01]  /*6270*/  @!P1 IMAD.IADD R2, R3, 0x1, -R2 ;  /* 0x0000000103029824 */ /* 0x000fe200078e0a02 */
[----:B------:R-:W-:Y:S01]  /*6280*/  USHF.L.U32 UR41, UR41, 0x8, URZ ;  /* 0x0000000829297899 */ /* 0x000fe200080006ff */
[----:B------:R-:W-:Y:S02]  /*6290*/  @!P1 IMAD R44, R0, R7, R44 ;  /* 0x00000007002c9224 */ /* 0x000fe400078e022c */
[----:B------:R-:W-:Y:S01]  /*62a0*/  @!P1 IMAD R43, R2, R8, R43 ;  /* 0x00000008022b9224 */ /* 0x000fe200078e022b */
[----:B------:R-:W-:Y:S08]  /*62b0*/  BRA.U !UP0, `(.L_x_116) ;  /* 0x0000000108407547 */ /* 0x000ff0000b800000 */
[----:B------:R-:W1:Y:S01]  /*62c0*/  LDCU.64 UR8, c[0x4][0x88] ;  /* 0x01001100ff0877ac */ /* 0x000e620008000a00 */
[----:B------:R-:W-:Y:S01]  /*62d0*/  MOV R3, 0x0 ;  /* 0x0000000000037802 */ /* 0x000fe20000000f00 */
[----:B------:R-:W-:Y:S02]  /*62e0*/  HFMA2 R12, -RZ, RZ, 0, 5.9604644775390625e-08 ;  /* 0x00000001ff0c7431 */ /* 0x000fe400000001ff */
[----:B------:R-:W-:Y:S02]  /*62f0*/  IMAD.MOV.U32 R8, RZ, RZ, 0x70 ;  /* 0x00000070ff087424 */ /* 0x000fe400078e00ff */
[----:B------:R-:W-:Y:S01]  /*6300*/  IMAD.MOV.U32 R13, RZ, RZ, RZ ;  /* 0x000000ffff0d7224 */ /* 0x000fe200078e00ff */
[----:B------:R-:W2:Y:S01]  /*6310*/  LDCU.64 UR6, c[0x4][0x90] ;  /* 0x01001200ff0677ac */ /* 0x000ea20008000a00 */
[----:B------:R-:W3:Y:S01]  /*6320*/  LDC.64 R2, c[0x4][R3] ;  /* 0x0100000003027b82 */ /* 0x000ee20000000a00 */
[----:B------:R-:W4:Y:S01]  /*6330*/  LDCU.64 UR4, c[0x4][0x8] ;  /* 0x01000100ff0477ac */ /* 0x000f220008000a00 */
[----:B-1----:R-:W-:Y:S01]  /*6340*/  MOV R5, UR9 ;  /* 0x0000000900057c02 */ /* 0x002fe20008000f00 */
[----:B------:R-:W-:Y:S01]  /*6350*/  IMAD.U32 R4, RZ, RZ, UR8 ;  /* 0x00000008ff047e24 */ /* 0x000fe2000f8e00ff */
[----:B--2---:R-:W-:Y:S01]  /*6360*/  MOV R7, UR7 ;  /* 0x0000000700077c02 */ /* 0x004fe20008000f00 */
[----:B------:R-:W-:Y:S01]  /*6370*/  IMAD.U32 R6, RZ, RZ, UR6 ;  /* 0x00000006ff067e24 */ /* 0x000fe2000f8e00ff */
[----:B----4-:R-:W-:Y:S01]  /*6380*/  MOV R11, UR5 ;  /* 0x00000005000b7c02 */ /* 0x010fe20008000f00 */
[----:B------:R-:W-:Y:S02]  /*6390*/  IMAD.U32 R10, RZ, RZ, UR4 ;  /* 0x00000004ff0a7e24 */ /* 0x000fe4000f8e00ff */
[----:B------:R-:W-:Y:S07]  /*63a0*/  LEPC R20, `(.L_x_116) ;  /* 0x000000001014794e */ /* 0x000fee0000000000 */
[----:B---3-5:R-:W-:Y:S05]  /*63b0*/  CALL.ABS.NOINC R2 ;  /* 0x0000000002007343 */ /* 0x028fea0003c00000 */
.L_x_116:
[----:B------:R-:W-:Y:S01]  /*63c0*/  LOP3.LUT P0, RZ, R108, 0x90, RZ, 0xc0, !PT ;  /* 0x000000906cff7812 */ /* 0x000fe2000780c0ff */
[----:B------:R-:W-:Y:S11]  /*63d0*/  BSSY.RECONVERGENT B6, `(.L_x_117) ;  /* 0x0000013000067945 */ /* 0x000ff60003800200 */
[----:B------:R-:W-:Y:S01]  /*63e0*/  @!UPT UIADD3 URZ, UPT, UPT, URZ, URZ, URZ ;  /* 0x000000fffffff290 */ /* 0x000fe2000fffe0ff */
[----:B------:R-:W-:Y:S05]  /*63f0*/  @!P0 BRA `(.L_x_118) ;  /* 0x0000000000408947 */ /* 0x000fea0003800000 */
        /* <DEDUP_REMOVED lines=16> */
.L_x_118:
[----:B------:R-:W-:Y:S05]  /*6500*/  BSYNC.RECONVERGENT B6 ;  /* 0x0000000000067941 */ /* 0x000fea0003800200 */
.L_x_117:
[----:B------:R-:W-:Y:S01]  /*6510*/  ISETP.NE.U32.AND P4, PT, R90, RZ, PT ;  /* 0x000000ff5a00720c */ /* 0x000fe20003f85070 */
[----:B------:R-:W-:Y:S01]  /*6520*/  UISETP.NE.AND UP2, UPT, UR50, URZ, UPT ;  /* 0x000000ff3200728c */ /* 0x000fe2000bf45270 */
[----:B------:R-:W-:Y:S01]  /*6530*/  ISETP.NE.U32.AND P3, PT, RZ, UR38, PT ;  /* 0x00000026ff007c0c */ /* 0x000fe2000bf65070 */
[----:B------:R-:W-:Y:S01]  /*6540*/  UISETP.NE.U32.AND UP1, UPT, UR44, URZ, UPT ;  /* 0x000000ff2c00728c */ /* 0x000fe2000bf25070 */
[----:B------:R-:W-:Y:S01]  /*6550*/  ISETP.NE.AND.EX P4, PT, R91, RZ, PT, P4 ;  /* 0x000000ff5b00720c */ /* 0x000fe20003f85340 */
[----:B------:R-:W-:Y:S01]  /*6560*/  UPLOP3.LUT UP0, UPT, UPT, UPT, UPT, 0x40, 0x4 ;  /* 0x000000000004789c */ /* 0x000fe20003f0e870 */
[----:B------:R-:W-:Y:S01]  /*6570*/  ISETP.NE.AND.EX P3, PT, RZ, UR39, PT, P3 ;  /* 0x00000027ff007c0c */ /* 0x000fe2000bf65330 */
[----:B------:R-:W-:Y:S01]  /*6580*/  UISETP.NE.AND.EX UP1, UPT, UR45, URZ, UPT, UP1 ;  /* 0x000000ff2d00728c */ /* 0x000fe2000bf25310 */
[----:B------:R-:W-:Y:S04]  /*6590*/  PLOP3.LUT P1, PT, PT, PT, UP2, 0x80, 0x8 ;  /* 0x000000000008781c */ /* 0x000fe80003f2f028 */
[----:B------:R-:W-:Y:S06]  /*65a0*/  @UP2 UPLOP3.LUT UP0, UPT, UPT, UPT, UP1, 0x80, 0x8 ;  /* 0x000000000008289c */ /* 0x000fec0003f0f010 */
[----:B------:R-:W-:Y:S01]  /*65b0*/  PLOP3.LUT P0, PT, PT, PT, UP0, 0x80, 0x8 ;  /* 0x000000000008781c */ /* 0x000fe20003f0f008 */
[----:B------:R-:W-:Y:S01]  /*65c0*/  @!UPT UIADD3 URZ, UPT, UPT, URZ, URZ, URZ ;  /* 0x000000fffffff290 */ /* 0x000fe2000fffe0ff */
[----:B------:R-:W-:Y:S11]  /*65d0*/  BRA.U !UP1, `(.L_x_119) ;  /* 0x0000000109387547 */ /* 0x000ff6000b800000 */
[----:B------:R-:W-:Y:S01]  /*65e0*/  UISETP.NE.U32.AND UP0, UPT, UR38, URZ, UPT ;  /* 0x000000ff2600728c */ /* 0x000fe2000bf05070 */
[----:B------:R-:W-:Y:S02]  /*65f0*/  HFMA2 R0, -RZ, RZ, 0, 5.9604644775390625e-08 ;  /* 0x00000001ff007431 */ /* 0x000fe400000001ff */
[----:B------:R-:W-:Y:S01]  /*6600*/  IMAD.MOV.U32 R96, RZ, RZ, 0x1 ;  /* 0x00000001ff607424 */ /* 0x000fe200078e00ff */
[----:B------:R-:W-:Y:S06]  /*6610*/  UISETP.NE.AND.EX UP0, UPT, UR39, URZ, UPT, UP0 ;  /* 0x000000ff2700728c */ /* 0x000fec000bf05300 */
[----:B------:R-:W-:Y:S05]  /*6620*/  PLOP3.LUT P2, PT, PT, PT, UP0, 0x80, 0x8 ;  /* 0x000000000008781c */ /* 0x000fea0003f4f008 */
[----:B------:R-:W1:Y:S01]  /*6630*/  @UP0 LDCU.64 UR6, c[0x0][0x888] ;  /* 0x00011100ff0607ac */ /* 0x000e620008000a00 */
[----:B------:R-:W-:Y:S07]  /*6640*/  @UP0 UIMAD UR4, UR36, UR44, URZ ;  /* 0x0000002c240402a4 */ /* 0x000fee000f8e02ff */
[----:B------:R-:W-:Y:S01]  /*6650*/  @!P2 PRMT R96, R0, 0x7610, R96 ;  /* 0x000076100060a816 */ /* 0x000fe20000000060 */
[----:B-1----:R-:W-:Y:S03]  /*6660*/  @UP0 UIMAD.WIDE UR6, UR4, 0x4, UR6 ;  /* 0x00000004040608a5 */ /* 0x002fe6000f8e0206 */
[----:B------:R-:W1:Y:S03]  /*6670*/  @!UP0 LDCU UR4, c[0x0][0x880] ;  /* 0x00011000ff0487ac */ /* 0x000e660008000800 */
[----:B------:R-:W-:Y:S01]  /*6680*/  IMAD.U32 R2, RZ, RZ, UR6 ;  /* 0x00000006ff027e24 */ /* 0x000fe2000f8e00ff */
[----:B------:R-:W-:Y:S05]  /*6690*/  MOV R3, UR7 ;  /* 0x0000000700037c02 */ /* 0x000fea0008000f00 */
[----:B-----5:R2:W5:Y:S02]  /*66a0*/  @P2 LDG.E R49, desc[UR46][R2.64] ;  /* 0x0000002e02312981 */ /* 0x020564000c1e1900 */
[----:B-12---:R-:W-:Y:S02]  /*66b0*/  @!P2 IMAD.U32 R49, RZ, RZ, UR4 ;  /* 0x00000004ff31ae24 */ /* 0x006fe4000f8e00ff */
.L_x_119:
[----:B------:R-:W-:Y:S05]  /*66c0*/  @!P4 BRA `(.L_x_120) ;  /* 0x000000000020c947 */ /* 0x000fea0003800000 */
[----:B------:R-:W-:Y:S04]  /*66d0*/  ISETP.NE.U32.AND P2, PT, R88, RZ, PT ;  /* 0x000000ff5800720c */ /* 0x000fe80003f45070 */
[----:B------:R-:W-:Y:S11]  /*66e0*/  ISETP.NE.AND.EX P2, PT, R89, RZ, PT, P2 ;  /* 0x000000ff5900720c */ /* 0x000ff60003f45320 */
[----:B------:R-:W-:Y:S02]  /*66f0*/  @!UPT UIADD3 URZ, UPT, UPT, URZ, URZ, URZ ;  /* 0x000000fffffff290 */ /* 0x000fe4000fffe0ff */
[----:B------:R-:W1:Y:S01]  /*6700*/  @P2 LDC.64 R2, c[0x0][0x8a8] ;  /* 0x00022a00ff022b82 */ /* 0x000e620000000a00 */
[----:B------:R-:W-:Y:S04]  /*6710*/  @P2 IMAD R0, R90, UR36, RZ ;  /* 0x000000245a002c24 */ /* 0x000fe8000f8e02ff */
[----:B-1----:R-:W-:Y:S05]  /*6720*/  @P2 IMAD.WIDE R2, R0, 0x4, R2 ;  /* 0x0000000400022825 */ /* 0x002fea00078e0202 */
[----:B-----5:R1:W5:Y:S02]  /*6730*/  @P2 LDG.E R47, desc[UR46][R2.64] ;  /* 0x0000002e022f2981 */ /* 0x020364000c1e1900 */
[----:B-1----:R-:W2:Y:S02]  /*6740*/  @!P2 LDC R47, c[0x0][0x8a0] ;  /* 0x00022800ff2fab82 */ /* 0x002ea40000000800 */
.L_x_120:
[----:B-----5:R-:W-:Y:S01]  /*6750*/  FSETP.NEU.AND P2, PT, R49, RZ, PT ;  /* 0x000000ff3100720b */ /* 0x020fe20003f4d000 */
[----:B------:R-:W-:Y:S01]  /*6760*/  BSSY B1, `(.L_x_121) ;  /* 0x0000042000017945 */ /* 0x000fe20003800000 */
[----:B------:R-:W-:Y:S01]  /*6770*/  SEL R2, RZ, 0xffffffff, P3 ;  /* 0xffffffffff027807 */ /* 0x000fe20001800000 */
[----:B------:R-:W-:Y:S01]  /*6780*/  IMAD.MOV.U32 R114, RZ, RZ, 0x1 ;  /* 0x00000001ff727424 */ /* 0x000fe200078e00ff */
[----:B------:R-:W-:Y:S01]  /*6790*/  LOP3.LUT P3, RZ, R96, 0xff, RZ, 0xc0, !PT ;  /* 0x000000ff60ff7812 */ /* 0x000fe2000786c0ff */
[----:B------:R-:W-:Y:S01]  /*67a0*/  IMAD R48, R45, 0x80, R46 ;  /* 0x000000802d307824 */ /* 0x000fe200078e022e */
[----:B------:R-:W-:Y:S02]  /*67b0*/  @P1 SEL R0, RZ, 0xffffffff, P2 ;  /* 0xffffffffff001807 */ /* 0x000fe40001000000 */
[----:B------:R-:W-:Y:S02]  /*67c0*/  CS2R R86, SRZ ;  /* 0x0000000000567805 */ /* 0x000fe4000001ff00 */
[----:B------:R-:W-:Y:S02]  /*67d0*/  LEA R3, R105, UR49, 0x3 ;  /* 0x0000003169037c11 */ /* 0x000fe4000f8e18ff */
[----:B------:R-:W-:Y:S02]  /*67e0*/  CS2R R84, SRZ ;  /* 0x0000000000547805 */ /* 0x000fe4000001ff00 */
[----:B------:R-:W-:Y:S02]  /*67f0*/  @P0 SEL R0, R2, R0, !P3 ;  /* 0x0000000002000207 */ /* 0x000fe40005800000 */
[----:B------:R-:W-:Y:S02]  /*6800*/  CS2R R82, SRZ ;  /* 0x0000000000527805 */ /* 0x000fe4000001ff00 */
[----:B------:R-:W-:Y:S02]  /*6810*/  LEA R111, R45, UR49, 0x3 ;  /* 0x000000312d6f7c11 */ /* 0x000fe4000f8e18ff */
[----:B------:R-:W-:Y:S02]  /*6820*/  CS2R R80, SRZ ;  /* 0x0000000000507805 */ /* 0x000fe4000001ff00 */
[----:B------:R-:W-:Y:S02]  /*6830*/  @P1 LOP3.LUT R0, R0, 0x1, RZ, 0xc0, !PT ;  /* 0x0000000100001812 */ /* 0x000fe400078ec0ff */
[----:B------:R-:W-:Y:S02]  /*6840*/  SHF.L.U32 R4, R107, 0x1f, RZ ;  /* 0x0000001f6b047819 */ /* 0x000fe400000006ff */
[----:B------:R-:W-:Y:S04]  /*6850*/  ISETP.NE.U32.OR P5, PT, R0, 0x1, !P1 ;  /* 0x000000010000780c */ /* 0x000fe80004fa5470 */
[----:B------:R-:W-:Y:S09]  /*6860*/  P2R R117, PR, RZ, 0x20 ;  /* 0x00000020ff757803 */ /* 0x000ff20000000000 */
[----:B------:R-:W-:Y:S04]  /*6870*/  @P5 SHF.L.U32 R0, R104, 0x1f, RZ ;  /* 0x0000001f68005819 */ /* 0x000fe800000006ff */
[----:B------:R1:W3:Y:S01]  /*6880*/  @P5 SYNCS.PHASECHK.TRANS64.TRYWAIT P1, [R3+URZ+0x100], R0 ;  /* 0x00010000030055a7 */ /* 0x0002e200080211ff */
[----:B------:R4:W2:Y:S01]  /*6890*/  SYNCS.PHASECHK.TRANS64.TRYWAIT P0, [R111+URZ+0x170], R4 ;  /* 0x000170046f0075a7 */ /* 0x0008a200080011ff */
[----:B-1----:R-:W-:Y:S02]  /*68a0*/  SEL R0, RZ, 0xffffffff, P2 ;  /* 0xffffffffff007807 */ /* 0x002fe40001000000 */
[----:B------:R-:W-:Y:S11]  /*68b0*/  PLOP3.LUT P2, PT, PT, PT, UP1, 0x80, 0x8 ;  /* 0x000000000008781c */ /* 0x000ff60003f4f018 */
[----:B------:R-:W-:Y:S02]  /*68c0*/  @!UPT UIADD3 URZ, UPT, UPT, URZ, URZ, URZ ;  /* 0x000000fffffff290 */ /* 0x000fe4000fffe0ff */
[----:B------:R-:W-:Y:S04]  /*68d0*/  @P2 SEL R0, R2, R0, !P3 ;  /* 0x0000000002002207 */ /* 0x000fe80005800000 */
[----:B------:R-:W-:Y:S04]  /*68e0*/  LOP3.LUT R0, R0, 0x1, RZ, 0xc0, !PT ;  /* 0x0000000100007812 */ /* 0x000fe800078ec0ff */
[----:B------:R-:W-:Y:S04]  /*68f0*/  ISETP.NE.U32.AND P4, PT, R0, 0x1, PT ;  /* 0x000000010000780c */ /* 0x000fe80003f85070 */
[----:B------:R-:W-:Y:S02]  /*6900*/  P2R R115, PR, RZ, 0x10 ;  /* 0x00000010ff737803 */ /* 0x000fe40000000000 */
[----:B---3--:R-:W-:Y:S01]  /*6910*/  @P5 SEL R114, RZ, 0x1, !P1 ;  /* 0x00000001ff725807 */ /* 0x008fe20004800000 */
[----:B--2-4-:R-:W-:Y:S06]  /*6920*/  @!P5 BRA `(.L_x_122) ;  /* 0x000000000094d947 */ /* 0x014fec0003800000 */
[----:B------:R-:W-:Y:S01]  /*6930*/  @P4 IMAD R5, R105, 0x1000, R100 ;  /* 0x0000100069054824 */ /* 0x000fe200078e0264 */
[----:B------:R-:W-:Y:S01]  /*6940*/  LOP3.LUT P5, RZ, R101, 0x80, RZ, 0xc0, !PT ;  /* 0x0000008065ff7812 */ /* 0x000fe200078ac0ff */
[----:B------:R-:W-:Y:S01]  /*6950*/  BSSY B0, `(.L_x_123) ;  /* 0x0000010000007945 */ /* 0x000fe20003800000 */
[----:B------:R-:W-:Y:S01]  /*6960*/  ISETP.NE.AND P2, PT, R114, RZ, PT ;  /* 0x000000ff7200720c */ /* 0x000fe20003f45270 */
[----:B------:R-:W-:Y:S01]  /*6970*/  @P4 VIADD R2, R5, UR49 ;  /* 0x0000003105024c36 */ /* 0x000fe20008000000 */
[----:B------:R-:W-:Y:S02]  /*6980*/  PLOP3.LUT P1, PT, PT, PT, PT, 0x8, 0x80 ;  /* 0x000000000080781c */ /* 0x000fe40003f2e170 */
[----:B------:R-:W-:Y:S02]  /*6990*/  CS2R R82, SRZ ;  /* 0x0000000000527805 */ /* 0x000fe4000001ff00 */
[----:B------:R-:W-:Y:S01]  /*69a0*/  @P4 PLOP3.LUT P1, PT, P5, PT, PT, 0x80, 0x8 ;  /* 0x000000000008481c */ /* 0x000fe20002f2f070 */
[C---:B------:R-:W-:Y:S01]  /*69b0*/  @P4 VIADD R0, R2.reuse, 0x300 ;  /* 0x0000030002004836 */ /* 0x040fe20000000000 */
[----:B------:R-:W-:Y:S01]  /*69c0*/  CS2R R80, SRZ ;  /* 0x0000000000507805 */ /* 0x000fe2000001ff00 */
[----:B------:R-:W-:Y:S01]  /*69d0*/  @P4 VIADD R2, R2, 0x310 ;  /* 0x0000031002024836 */ /* 0x000fe20000000000 */
[----:B------:R-:W-:Y:S02]  /*69e0*/  CS2R R86, SRZ ;  /* 0x0000000000567805 */ /* 0x000fe4000001ff00 */
[----:B------:R-:W-:Y:S07]  /*69f0*/  CS2R R84, SRZ ;  /* 0x0000000000547805 */ /* 0x000fee000001ff00 */
[----:B------:R-:W-:Y:S01]  /*6a00*/  @P1 VIADD R2, R0, 0xfffffff0 ;  /* 0xfffffff000021836 */ /* 0x000fe20000000000 */
[----:B------:R-:W-:Y:S06]  /*6a10*/  @P2 BRA `(.L_x_124) ;  /* 0x00000000000c2947 */ /* 0x000fec0003800000 */
[----:B------:R-:W-:Y:S04]  /*6a20*/  SHF.L.U32 R0, R104, 0x1f, RZ ;  /* 0x0000001f68007819 */ /* 0x000fe800000006ff */
[----:B------:R-:W1:Y:S02]  /*6a30*/  SYNCS.PHASECHK.TRANS64.TRYWAIT P1, [R3+URZ+0x100], R0 ;  /* 0x00010000030075a7 */ /* 0x000e6400080211ff */
[----:B-1----:R-:W-:Y:S05]  /*6a40*/  @!P1 BRA `(.L_x_125) ;  /* 0x0000004400bc9947 */ /* 0x002fea0003800000 */
.L_x_124:
[----:B------:R-:W-:Y:S05]  /*6a50*/  BSYNC B0 ;  /* 0x0000000000007941 */ /* 0x000fea0003800000 */
.L_x_123:
[----:B------:R-:W-:Y:S01]  /*6a60*/  ISETP.NE.AND P1, PT, R115, RZ, PT ;  /* 0x000000ff7300720c */ /* 0x000fe20003f25270 */
[----:B-1----:R-:W-:Y:S02]  /*6a70*/  VIADD R3, R3, 0x120 ;  /* 0x0000012003037836 */ /* 0x002fe40000000000 */
[----:B------:R-:W-:Y:S02]  /*6a80*/  IMAD.U32 R0, RZ, RZ, UR37 ;  /* 0x00000025ff007e24 */ /* 0x000fe4000f8e00ff */
[----:B------:R-:W-:Y:S03]  /*6a90*/  VIADD R105, R105, 0x1 ;  /* 0x0000000169697836 */ /* 0x000fe60000000000 */
[----:B------:R-:W-:Y:S05]  /*6aa0*/  PRMT R0, R0, 0x654, R3 ;  /* 0x0000065400007816 */ /* 0x000fea0000000003 */
[----:B------:R1:W2:Y:S04]  /*6ab0*/  @P1 LDS.128 R80, [R5+UR49+0x300] ;  /* 0x0003003105501984 */ /* 0x0002a80008000c00 */
[----:B------:R1:W3:Y:S01]  /*6ac0*/  @P1 LDS.128 R84, [R2] ;  /* 0x0000000002541984 */ /* 0x0002e20000000c00 */
[C---:B------:R-:W-:Y:S01]  /*6ad0*/  ISETP.NE.AND P1, PT, R105.reuse, 0x4, PT ;  /* 0x000000046900780c */ /* 0x040fe20003f25270 */
[----:B------:R-:W-:Y:S01]  /*6ae0*/  @!PT LDS RZ, [RZ] ;  /* 0x00000000fffff984 */ /* 0x000fe20000000800 */
[----:B------:R-:W-:Y:S01]  /*6af0*/  @!PT LDS RZ, [RZ] ;  /* 0x00000000fffff984 */ /* 0x000fe20000000800 */
[----:B------:R-:W-:Y:S01]  /*6b00*/  @!PT LDS RZ, [RZ] ;  /* 0x00000000fffff984 */ /* 0x000fe20000000800 */
[----:B------:R-:W-:Y:S01]  /*6b10*/  @!PT LDS RZ, [RZ] ;  /* 0x00000000fffff984 */ /* 0x000fe20000000800 */
[----:B------:R4:W-:Y:S06]  /*6b20*/  MEMBAR.ALL.CTA ;  /* 0x0000000000007992 */ /* 0x0009ec0000008000 */
[----:B----4-:R-:W4:Y:S01]  /*6b30*/  FENCE.VIEW.ASYNC.S ;  /* 0x00000000000073c6 */ /* 0x010f220000000000 */
[----:B------:R-:W-:Y:S01]  /*6b40*/  SEL R105, R105, RZ, P1 ;  /* 0x000000ff69697207 */ /* 0x000fe20000800000 */
[----:B----4-:R4:W-:Y:S02]  /*6b50*/  SYNCS.ARRIVE.TRANS64.RED.A1T0 RZ, [R0+URZ], RZ ;  /* 0x000000ff00ff79a7 */ /* 0x0109e400081004ff */
[----:B----4-:R-:W-:Y:S04]  /*6b60*/  SEL R0, RZ, 0x1, P1 ;  /* 0x00000001ff007807 */ /* 0x010fe80000800000 */
[----:B-12---:R-:W-:Y:S02]  /*6b70*/  LOP3.LUT R104, R104, R0, RZ, 0x3c, !PT ;  /* 0x0000000068687212 */ /* 0x006fe400078e3cff */
.L_x_122:
[----:B------:R-:W-:Y:S05]  /*6b80*/  BSYNC B1 ;  /* 0x0000000000017941 */ /* 0x000fea0003800000 */
.L_x_121:
[----:B------:R-:W-:Y:S04]  /*6b90*/  SHF.R.U32.HI R0, RZ, 0x15, R48 ;  /* 0x00000015ff007819 */ /* 0x000fe80000011630 */
[----:B------:R-:W-:Y:S01]  /*6ba0*/  LOP3.LUT P1, RZ, R0, 0x3, R102, 0x48, !PT ;  /* 0x0000000300ff7812 */ /* 0x000fe20007824866 */
[----:B------:R-:W-:Y:S01]  /*6bb0*/  @!UPT UIADD3 URZ, UPT, UPT, URZ, URZ, URZ ;  /* 0x000000fffffff290 */ /* 0x000fe2000fffe0ff */
[----:B------:R-:W-:Y:S11]  /*6bc0*/  @P0 BRA `(.L_x_126) ;  /* 0x0000000000080947 */ /* 0x000ff60003800000 */
[----:B------:R-:W1:Y:S02]  /*6bd0*/  SYNCS.PHASECHK.TRANS64.TRYWAIT P0, [R111+URZ+0x170], R4 ;  /* 0x000170046f0075a7 */ /* 0x000e6400080011ff */
[----:B-1----:R-:W-:Y:S05]  /*6be0*/  @!P0 BRA `(.L_x_127) ;  /* 0x0000004400688947 */ /* 0x002fea0003800000 */
.L_x_126:
[----:B------:R-:W-:Y:S05]  /*6bf0*/  @!P1 BRA `(.L_x_128) ;  /* 0x0000000000409947 */ /* 0x000fea0003800000 */
[----:B------:R-:W2:Y:S01]  /*6c00*/  LDCU.64 UR8, c[0x4][0x78] ;  /* 0x01000f00ff0877ac */ /* 0x000ea20008000a00 */
[----:B------:R-:W-:Y:S01]  /*6c10*/  MOV R3, 0x0 ;  /* 0x0000000000037802 */ /* 0x000fe20000000f00 */
[----:B------:R-:W-:Y:S02]  /*6c20*/  HFMA2 R12, -RZ, RZ, 0, 5.9604644775390625e-08 ;  /* 0x00000001ff0c7431 */ /* 0x000fe400000001ff */
[----:B------:R-:W-:Y:S02]  /*6c30*/  IMAD.MOV.U32 R8, RZ, RZ, 0x192 ;  /* 0x00000192ff087424 */ /* 0x000fe400078e00ff */
[----:B------:R-:W-:Y:S01]  /*6c40*/  IMAD.MOV.U32 R13, RZ, RZ, RZ ;  /* 0x000000ffff0d7224 */ /* 0x000fe200078e00ff */
[----:B------:R-:W4:Y:S01]  /*6c50*/  LDCU.64 UR6, c[0x4][0x80] ;  /* 0x01001000ff0677ac */ /* 0x000f220008000a00 */
[----:B------:R-:W3:Y:S01]  /*6c60*/  LDC.64 R2, c[0x4][R3] ;  /* 0x0100000003027b82 */ /* 0x000ee20000000a00 */
[----:B------:R-:W5:Y:S01]  /*6c70*/  LDCU.64 UR4, c[0x4][0x18] ;  /* 0x01000300ff0477ac */ /* 0x000f620008000a00 */
[----:B--2---:R-:W-:Y:S01]  /*6c80*/  MOV R5, UR9 ;  /* 0x0000000900057c02 */ /* 0x004fe20008000f00 */
[----:B-1----:R-:W-:Y:S01]  /*6c90*/  IMAD.U32 R4, RZ, RZ, UR8 ;  /* 0x00000008ff047e24 */ /* 0x002fe2000f8e00ff */
[----:B----4-:R-:W-:Y:S01]  /*6ca0*/  MOV R7, UR7 ;  /* 0x0000000700077c02 */ /* 0x010fe20008000f00 */
[----:B------:R-:W-:Y:S01]  /*6cb0*/  IMAD.U32 R6, RZ, RZ, UR6 ;  /* 0x00000006ff067e24 */ /* 0x000fe2000f8e00ff */
[----:B-----5:R-:W-:Y:S01]  /*6cc0*/  MOV R11, UR5 ;  /* 0x00000005000b7c02 */ /* 0x020fe20008000f00 */
[----:B------:R-:W-:Y:S02]  /*6cd0*/  IMAD.U32 R10, RZ, RZ, UR4 ;  /* 0x00000004ff0a7e24 */ /* 0x000fe4000f8e00ff */
[----:B------:R-:W-:Y:S07]  /*6ce0*/  LEPC R20, `(.L_x_128) ;  /* 0x000000001014794e */ /* 0x000fee0000000000 */
[----:B---3--:R-:W-:Y:S05]  /*6cf0*/  CALL.ABS.NOINC R2 ;  /* 0x0000000002007343 */ /* 0x008fea0003c00000 */
.L_x_128:
[----:B-1----:R-:W-:Y:S01]  /*6d00*/  F2FP.F16.E4M3.UNPACK_B R4, R81 ;  /* 0x00000051ff04723e */ /* 0x002fe200020006ff */
[----:B------:R-:W-:Y:S05]  /*6d10*/  WARPSYNC.ALL ;  /* 0x0000000000007948 */ /* 0x000fea0003800000 */
[----:B------:R-:W-:Y:S01]  /*6d20*/  R2UR UR4, R48 ;  /* 0x00000000300472ca */ /* 0x000fe200000e0000 */
[--C-:B------:R-:W-:Y:S01]  /*6d30*/  HADD2.F32 R53, -RZ, R4.reuse.H0_H0 ;  /* 0x20000004ff357230 */ /* 0x100fe20000004100 */
[-C--:B------:R-:W-:Y:S01]  /*6d40*/  F2FP.F16.E4M3.UNPACK_B R3, R80.reuse ;  /* 0x00000050ff03723e */ /* 0x080fe200020006ff */
[----:B------:R-:W-:Y:S01]  /*6d50*/  HADD2.F32 R54, -RZ, R4.H1_H1 ;  /* 0x30000004ff367230 */ /* 0x000fe20000004100 */
[----:B------:R-:W-:Y:S01]  /*6d60*/  F2FP.F16.E4M3.UNPACK_B R0, R80.H1 ;  /* 0x00000050ff00723e */ /* 0x000fe200030006ff */
[----:B------:R-:W-:Y:S01]  /*6d70*/  BSSY.RECONVERGENT B0, `(.L_x_129) ;  /* 0x000009e000007945 */ /* 0x000fe20003800200 */
[----:B------:R-:W-:Y:S01]  /*6d80*/  F2FP.F16.E4M3.UNPACK_B R64, R83.H1 ;  /* 0x00000053ff40723e */ /* 0x000fe200030006ff */
[--C-:B------:R-:W-:Y:S01]  /*6d90*/  HADD2.F32 R2, -RZ, R3.reuse.H0_H0 ;  /* 0x20000003ff027230 */ /* 0x100fe20000004100 */
[----:B---3--:R-:W-:Y:S01]  /*6da0*/  F2FP.F16.E4M3.UNPACK_B R74, R86 ;  /* 0x00000056ff4a723e */ /* 0x008fe200020006ff */
[----:B------:R-:W-:Y:S01]  /*6db0*/  HADD2.F32 R50, -RZ, R3.H1_H1 ;  /* 0x30000003ff327230 */ /* 0x000fe20000004100 */
[----:B------:R-:W-:Y:S01]  /*6dc0*/  F2FP.F16.E4M3.UNPACK_B R3, R81.H1 ;  /* 0x00000051ff03723e */ /* 0x000fe200030006ff */
[--C-:B------:R-:W-:Y:S01]  /*6dd0*/  HADD2.F32 R51, -RZ, R0.reuse.H0_H0 ;  /* 0x20000000ff337230 */ /* 0x100fe20000004100 */
[----:B------:R-:W-:Y:S01]  /*6de0*/  MOV R116, 0x10 ;  /* 0x0000001000747802 */ /* 0x000fe20000000f00 */
[----:B------:R-:W-:Y:S01]  /*6df0*/  HADD2.F32 R52, -RZ, R0.H1_H1 ;  /* 0x30000000ff347230 */ /* 0x000fe20000004100 */
[-C--:B------:R-:W-:Y:S01]  /*6e00*/  F2FP.F16.E4M3.UNPACK_B R0, R82.reuse ;  /* 0x00000052ff00723e */ /* 0x080fe200020006ff */
[----:B------:R-:W1:Y:S01]  /*6e10*/  LDTM.x32 R4, tmem[UR4] ;  /* 0x00000004000479ee */ /* 0x000e6200082c0000 */
[----:B------:R-:W-:Y:S01]  /*6e20*/  LOP3.LUT P5, RZ, R101, 0x80, RZ, 0xc0, !PT ;  /* 0x0000008065ff7812 */ /* 0x000fe200078ac0ff */
[--C-:B------:R-:W-:Y:S01]  /*6e30*/  HADD2.F32 R55, -RZ, R3.reuse.H0_H0 ;  /* 0x20000003ff377230 */ /* 0x100fe20000004100 */
[----:B------:R-:W-:Y:S01]  /*6e40*/  IADD3 R113, PT, PT, R100, UR49, RZ ;  /* 0x0000003164717c10 */ /* 0x000fe2000fffe0ff */
[--C-:B------:R-:W-:Y:S01]  /*6e50*/  HADD2.F32 R57, -RZ, R0.reuse.H0_H0 ;  /* 0x20000000ff397230 */ /* 0x100fe20000004100 */
[----:B------:R-:W-:Y:S01]  /*6e60*/  SEL R116, R116, 0xfffffff0, !P5 ;  /* 0xfffffff074747807 */ /* 0x000fe20006800000 */
[----:B------:R-:W-:Y:S01]  /*6e70*/  HADD2.F32 R58, -RZ, R0.H1_H1 ;  /* 0x30000000ff3a7230 */ /* 0x000fe20000004100 */
[----:B------:R-:W-:Y:S01]  /*6e80*/  F2FP.F16.E4M3.UNPACK_B R0, R83 ;  /* 0x00000053ff00723e */ /* 0x000fe200020006ff */
[----:B------:R-:W-:Y:S01]  /*6e90*/  HADD2.F32 R56, -RZ, R3.H1_H1 ;  /* 0x30000003ff387230 */ /* 0x000fe20000004100 */
[----:B------:R-:W-:Y:S01]  /*6ea0*/  F2FP.F16.E4M3.UNPACK_B R3, R82.H1 ;  /* 0x00000052ff03723e */ /* 0x000fe200030006ff */
[----:B------:R-:W-:Y:S01]  /*6eb0*/  HADD2.F32 R73, -RZ, R74.H0_H0 ;  /* 0x2000004aff497230 */ /* 0x000fe20000004100 */
[----:B------:R-:W-:Y:S01]  /*6ec0*/  IADD3 R113, PT, PT, R113, R116, RZ ;  /* 0x0000007471717210 */ /* 0x000fe20007ffe0ff */
[--C-:B------:R-:W-:Y:S01]  /*6ed0*/  HADD2.F32 R61, -RZ, R0.reuse.H0_H0 ;  /* 0x20000000ff3d7230 */ /* 0x100fe20000004100 */
[----:B------:R-:W-:Y:S01]  /*6ee0*/  ISETP.NE.AND P0, PT, R109, RZ, PT ;  /* 0x000000ff6d00720c */ /* 0x000fe20003f05270 */
[----:B------:R-:W-:Y:S01]  /*6ef0*/  HADD2.F32 R62, -RZ, R0.H1_H1 ;  /* 0x30000000ff3e7230 */ /* 0x000fe20000004100 */
[-C--:B------:R-:W-:Y:S01]  /*6f00*/  F2FP.F16.E4M3.UNPACK_B R0, R84.reuse.H1 ;  /* 0x00000054ff00723e */ /* 0x080fe200030006ff */
[--C-:B------:R-:W-:Y:S01]  /*6f10*/  HADD2.F32 R59, -RZ, R3.reuse.H0_H0 ;  /* 0x20000003ff3b7230 */ /* 0x100fe20000004100 */
[----:B------:R-:W-:Y:S01]  /*6f20*/  ISETP.NE.AND P6, PT, R117, RZ, PT ;  /* 0x000000ff7500720c */ /* 0x000fe20003fc5270 */
[----:B------:R-:W-:Y:S01]  /*6f30*/  HADD2.F32 R60, -RZ, R3.H1_H1 ;  /* 0x30000003ff3c7230 */ /* 0x000fe20000004100 */
[----:B------:R-:W-:Y:S01]  /*6f40*/  F2FP.F16.E4M3.UNPACK_B R3, R84 ;  /* 0x00000054ff03723e */ /* 0x000fe200020006ff */
[--C-:B------:R-:W-:Y:S02]  /*6f50*/  HADD2.F32 R67, -RZ, R0.reuse.H0_H0 ;  /* 0x20000000ff437230 */ /* 0x100fe40000004100 */
[----:B------:R-:W-:Y:S01]  /*6f60*/  HADD2.F32 R68, -RZ, R0.H1_H1 ;  /* 0x30000000ff447230 */ /* 0x000fe20000004100 */
[----:B------:R-:W-:Y:S01]  /*6f70*/  F2FP.F16.E4M3.UNPACK_B R0, R85.H1 ;  /* 0x00000055ff00723e */ /* 0x000fe200030006ff */
[--C-:B------:R-:W-:Y:S02]  /*6f80*/  HADD2.F32 R65, -RZ, R3.reuse.H0_H0 ;  /* 0x20000003ff417230 */ /* 0x100fe40000004100 */
[C---:B-1----:R-:W-:Y:S01]  /*6f90*/  FMUL R7, R47.reuse, R7 ;  /* 0x000000072f077220 */ /* 0x042fe20000400000 */
[----:B------:R-:W-:Y:S01]  /*6fa0*/  HADD2.F32 R66, -RZ, R3.H1_H1 ;  /* 0x30000003ff427230 */ /* 0x000fe20000004100 */
[----:B------:R-:W-:Y:S01]  /*6fb0*/  F2FP.F16.E4M3.UNPACK_B R3, R85 ;  /* 0x00000055ff03723e */ /* 0x000fe200020006ff */
[--C-:B------:R-:W-:Y:S02]  /*6fc0*/  HADD2.F32 R71, -RZ, R0.reuse.H0_H0 ;  /* 0x20000000ff477230 */ /* 0x100fe40000004100 */
[----:B------:R-:W-:Y:S02]  /*6fd0*/  HADD2.F32 R72, -RZ, R0.H1_H1 ;  /* 0x30000000ff487230 */ /* 0x000fe40000004100 */
[----:B------:R-:W-:Y:S01]  /*6fe0*/  FMUL R0, R47, R4 ;  /* 0x000000042f007220 */ /* 0x000fe20000400000 */
[--C-:B------:R-:W-:Y:S01]  /*6ff0*/  HADD2.F32 R69, -RZ, R3.reuse.H0_H0 ;  /* 0x20000003ff457230 */ /* 0x100fe20000004100 */
[----:B------:R-:W-:Y:S01]  /*7000*/  F2FP.F16.E4M3.UNPACK_B R4, R87 ;  /* 0x00000057ff04723e */ /* 0x000fe200020006ff */
[----:B------:R-:W-:Y:S01]  /*7010*/  HADD2.F32 R70, -RZ, R3.H1_H1 ;  /* 0x30000003ff467230 */ /* 0x000fe20000004100 */
[----:B------:R-:W-:Y:S01]  /*7020*/  F2FP.F16.E4M3.UNPACK_B R3, R86.H1 ;  /* 0x00000056ff03723e */ /* 0x000fe200030006ff */
[----:B------:R-:W-:Y:S01]  /*7030*/  FFMA R0, R49, R2, R0 ;  /* 0x0000000231007223 */ /* 0x000fe20000000000 */
[----:B------:R-:W-:Y:S01]  /*7040*/  FMUL R2, R47, R5 ;  /* 0x000000052f027220 */ /* 0x000fe20000400000 */
[----:B------:R-:W-:Y:S01]  /*7050*/  HADD2.F32 R74, -RZ, R74.H1_H1 ;  /* 0x3000004aff4a7230 */ /* 0x000fe20000004100 */
[----:B------:R-:W-:Y:S01]  /*7060*/  F2FP.F16.E4M3.UNPACK_B R5, R87.H1 ;  /* 0x00000057ff05723e */ /* 0x000fe200030006ff */
[--C-:B------:R-:W-:Y:S02]  /*7070*/  HADD2.F32 R75, -RZ, R3.reuse.H0_H0 ;  /* 0x20000003ff4b7230 */ /* 0x100fe40000004100 */
[----:B------:R-:W-:Y:S01]  /*7080*/  FFMA R2, R49, R50, R2 ;  /* 0x0000003231027223 */ /* 0x000fe20000000002 */
[----:B------:R-:W-:Y:S02]  /*7090*/  HADD2.F32 R76, -RZ, R3.H1_H1 ;  /* 0x30000003ff4c7230 */ /* 0x000fe40000004100 */
[C---:B------:R-:W-:Y:S01]  /*70a0*/  FMUL R3, R47.reuse, R6 ;  /* 0x000000062f037220 */ /* 0x040fe20000400000 */
[--C-:B------:R-:W-:Y:S02]  /*70b0*/  HADD2.F32 R50, -RZ, R4.reuse.H0_H0 ;  /* 0x20000004ff327230 */ /* 0x100fe40000004100 */
[C---:B------:R-:W-:Y:S01]  /*70c0*/  FMUL R6, R47.reuse, R11 ;  /* 0x0000000b2f067220 */ /* 0x040fe20000400000 */
[----:B------:R-:W-:Y:S01]  /*70d0*/  FMUL R11, R47, R16 ;  /* 0x000000102f0b7220 */ /* 0x000fe20000400000 */
[C---:B------:R-:W-:Y:S01]  /*70e0*/  FFMA R3, R49.reuse, R51, R3 ;  /* 0x0000003331037223 */ /* 0x040fe20000000003 */
[----:B------:R-:W-:Y:S01]  /*70f0*/  FFMA R7, R49, R52, R7 ;  /* 0x0000003431077223 */ /* 0x000fe20000000007 */
[----:B------:R-:W-:Y:S02]  /*7100*/  HADD2.F32 R51, -RZ, R4.H1_H1 ;  /* 0x30000004ff337230 */ /* 0x000fe40000004100 */
[C---:B------:R-:W-:Y:S01]  /*7110*/  FMUL R4, R47.reuse, R9 ;  /* 0x000000092f047220 */ /* 0x040fe20000400000 */
[--C-:B------:R-:W-:Y:S02]  /*7120*/  HADD2.F32 R52, -RZ, R5.reuse.H0_H0 ;  /* 0x20000005ff347230 */ /* 0x100fe40000004100 */
[----:B------:R-:W-:Y:S01]  /*7130*/  FMUL R16, R47, R21 ;  /* 0x000000152f107220 */ /* 0x000fe20000400000 */
[----:B------:R-:W-:Y:S01]  /*7140*/  F2FP.SATFINITE.E4M3.F32.PACK_AB_MERGE_C R78, R7, R3, RZ ;  /* 0x00000003074e723e */ /* 0x000fe200048070ff */
[C---:B------:R-:W-:Y:S01]  /*7150*/  FMUL R3, R47.reuse, R8 ;  /* 0x000000082f037220 */ /* 0x040fe20000400000 */
[----:B------:R-:W-:Y:S02]  /*7160*/  HADD2.F32 R77, -RZ, R5.H1_H1 ;  /* 0x30000005ff4d7230 */ /* 0x000fe40000004100 */
[C---:B------:R-:W-:Y:S01]  /*7170*/  FMUL R7, R47.reuse, R12 ;  /* 0x0000000c2f077220 */ /* 0x040fe20000400000 */
[----:B------:R-:W-:Y:S01]  /*7180*/  FMUL R8, R47, R13 ;  /* 0x0000000d2f087220 */ /* 0x000fe20000400000 */
[C---:B------:R-:W-:Y:S01]  /*7190*/  FFMA R3, R49.reuse, R53, R3 ;  /* 0x0000003531037223 */ /* 0x040fe20000000003 */
[----:B------:R-:W-:Y:S01]  /*71a0*/  FFMA R4, R49, R54, R4 ;  /* 0x0000003631047223 */ /* 0x000fe20000000004 */
[C---:B------:R-:W-:Y:S01]  /*71b0*/  FMUL R12, R47.reuse, R17 ;  /* 0x000000112f0c7220 */ /* 0x040fe20000400000 */
[C---:B------:R-:W-:Y:S01]  /*71c0*/  FMUL R5, R47.reuse, R10 ;  /* 0x0000000a2f057220 */ /* 0x040fe20000400000 */
[C---:B------:R-:W-:Y:S01]  /*71d0*/  FMUL R9, R47.reuse, R14 ;  /* 0x0000000e2f097220 */ /* 0x040fe20000400000 */
[C---:B------:R-:W-:Y:S01]  /*71e0*/  FMUL R10, R47.reuse, R15 ;  /* 0x0000000f2f0a7220 */ /* 0x040fe20000400000 */
[----:B------:R-:W-:Y:S01]  /*71f0*/  FMUL R15, R47, R20 ;  /* 0x000000142f0f7220 */ /* 0x000fe20000400000 */
[C---:B------:R-:W-:Y:S01]  /*7200*/  FFMA R5, R49.reuse, R55, R5 ;  /* 0x0000003731057223 */ /* 0x040fe20000000005 */
[C---:B------:R-:W-:Y:S01]  /*7210*/  FFMA R6, R49.reuse, R56, R6 ;  /* 0x0000003831067223 */ /* 0x040fe20000000006 */
[C---:B------:R-:W-:Y:S01]  /*7220*/  FFMA R7, R49.reuse, R57, R7 ;  /* 0x0000003931077223 */ /* 0x040fe20000000007 */
[C---:B------:R-:W-:Y:S01]  /*7230*/  FFMA R8, R49.reuse, R58, R8 ;  /* 0x0000003a31087223 */ /* 0x040fe20000000008 */
[--C-:B------:R-:W-:Y:S02]  /*7240*/  HADD2.F32 R63, -RZ, R64.reuse.H0_H0 ;  /* 0x20000040ff3f7230 */ /* 0x100fe40000004100 */
[C---:B------:R-:W-:Y:S01]  /*7250*/  FFMA R9, R49.reuse, R59, R9 ;  /* 0x0000003b31097223 */ /* 0x040fe20000000009 */
[----:B------:R-:W-:Y:S01]  /*7260*/  F2FP.SATFINITE.E4M3.F32.PACK_AB_MERGE_C R5, R6, R5, RZ ;  /* 0x000000050605723e */ /* 0x000fe200048070ff */
[C---:B------:R-:W-:Y:S01]  /*7270*/  FFMA R10, R49.reuse, R60, R10 ;  /* 0x0000003c310a7223 */ /* 0x040fe2000000000a */
[C---:B------:R-:W-:Y:S01]  /*7280*/  FFMA R11, R49.reuse, R61, R11 ;  /* 0x0000003d310b7223 */ /* 0x040fe2000000000b */
[----:B------:R-:W-:Y:S01]  /*7290*/  FFMA R12, R49, R62, R12 ;  /* 0x0000003e310c7223 */ /* 0x000fe2000000000c */
[C---:B------:R-:W-:Y:S01]  /*72a0*/  FMUL R20, R47.reuse, R25 ;  /* 0x000000192f147220 */ /* 0x040fe20000400000 */
[C---:B------:R-:W-:Y:S01]  /*72b0*/  FMUL R25, R47.reuse, R30 ;  /* 0x0000001e2f197220 */ /* 0x040fe20000400000 */
[C---:B------:R-:W-:Y:S01]  /*72c0*/  FMUL R30, R47.reuse, R35 ;  /* 0x000000232f1e7220 */ /* 0x040fe20000400000 */
[----:B------:R-:W-:Y:S01]  /*72d0*/  F2FP.SATFINITE.E4M3.F32.PACK_AB_MERGE_C R9, R10, R9, RZ ;  /* 0x000000090a09723e */ /* 0x000fe200048070ff */
[----:B------:R-:W-:Y:S02]  /*72e0*/  HADD2.F32 R64, -RZ, R64.H1_H1 ;  /* 0x30000040ff407230 */ /* 0x000fe40000004100 */
[C---:B------:R-:W-:Y:S01]  /*72f0*/  FMUL R13, R47.reuse, R18 ;  /* 0x000000122f0d7220 */ /* 0x040fe20000400000 */
[C---:B------:R-:W-:Y:S01]  /*7300*/  FMUL R14, R47.reuse, R19 ;  /* 0x000000132f0e7220 */ /* 0x040fe20000400000 */
[C---:B------:R-:W-:Y:S01]  /*7310*/  FMUL R17, R47.reuse, R22 ;  /* 0x000000162f117220 */ /* 0x040fe20000400000 */
[----:B------:R-:W-:Y:S01]  /*7320*/  FMUL R18, R47, R23 ;  /* 0x000000172f127220 */ /* 0x000fe20000400000 */
[C---:B------:R-:W-:Y:S01]  /*7330*/  FFMA R13, R49.reuse, R63, R13 ;  /* 0x0000003f310d7223 */ /* 0x040fe2000000000d */
[C---:B------:R-:W-:Y:S01]  /*7340*/  FFMA R14, R49.reuse, R64, R14 ;  /* 0x00000040310e7223 */ /* 0x040fe2000000000e */
[----:B------:R-:W-:Y:S01]  /*7350*/  FFMA R15, R49, R65, R15 ;  /* 0x00000041310f7223 */ /* 0x000fe2000000000f */
[----:B------:R-:W-:Y:S01]  /*7360*/  FMUL R19, R47, R24 ;  /* 0x000000182f137220 */ /* 0x000fe20000400000 */
[C---:B------:R-:W-:Y:S01]  /*7370*/  FFMA R16, R49.reuse, R66, R16 ;  /* 0x0000004231107223 */ /* 0x040fe20000000010 */
[----:B------:R-:W-:Y:S01]  /*7380*/  FFMA R17, R49, R67, R17 ;  /* 0x0000004331117223 */ /* 0x000fe20000000011 */
[----:B------:R-:W-:Y:S01]  /*7390*/  F2FP.SATFINITE.E4M3.F32.PACK_AB_MERGE_C R13, R14, R13, RZ ;  /* 0x0000000d0e0d723e */ /* 0x000fe200048070ff */
[C---:B------:R-:W-:Y:S01]  /*73a0*/  FMUL R21, R47.reuse, R26 ;  /* 0x0000001a2f157220 */ /* 0x040fe20000400000 */
[----:B------:R-:W-:Y:S01]  /*73b0*/  FMUL R22, R47, R27 ;  /* 0x0000001b2f167220 */ /* 0x000fe20000400000 */
[C---:B------:R-:W-:Y:S01]  /*73c0*/  FFMA R18, R49.reuse, R68, R18 ;  /* 0x0000004431127223 */ /* 0x040fe20000000012 */
[----:B------:R-:W-:Y:S01]  /*73d0*/  FFMA R19, R49, R69, R19 ;  /* 0x0000004531137223 */ /* 0x000fe20000000013 */
[----:B------:R-:W-:Y:S01]  /*73e0*/  FMUL R23, R47, R28 ;  /* 0x0000001c2f177220 */ /* 0x000fe20000400000 */
[----:B------:R-:W-:Y:S01]  /*73f0*/  FFMA R20, R49, R70, R20 ;  /* 0x0000004631147223 */ /* 0x000fe20000000014 */
[----:B------:R-:W-:Y:S01]  /*7400*/  FMUL R24, R47, R29 ;  /* 0x0000001d2f187220 */ /* 0x000fe20000400000 */
[C---:B------:R-:W-:Y:S01]  /*7410*/  FFMA R21, R49.reuse, R71, R21 ;  /* 0x0000004731157223 */ /* 0x040fe20000000015 */
[----:B------:R-:W-:Y:S01]  /*7420*/  FFMA R22, R49, R72, R22 ;  /* 0x0000004831167223 */ /* 0x000fe20000000016 */
[C---:B------:R-:W-:Y:S01]  /*7430*/  FMUL R26, R47.reuse, R31 ;  /* 0x0000001f2f1a7220 */ /* 0x040fe20000400000 */
[----:B------:R-:W-:Y:S01]  /*7440*/  FMUL R27, R47, R32 ;  /* 0x000000202f1b7220 */ /* 0x000fe20000400000 */
[----:B------:R-:W-:Y:S01]  /*7450*/  FFMA R23, R49, R73, R23 ;  /* 0x0000004931177223 */ /* 0x000fe20000000017 */
[----:B------:R-:W-:Y:S01]  /*7460*/  FMUL R28, R47, R33 ;  /* 0x000000212f1c7220 */ /* 0x000fe20000400000 */
[----:B------:R-:W-:Y:S01]  /*7470*/  FFMA R24, R49, R74, R24 ;  /* 0x0000004a31187223 */ /* 0x000fe20000000018 */
[----:B------:R-:W-:Y:S01]  /*7480*/  FMUL R29, R47, R34 ;  /* 0x000000222f1d7220 */ /* 0x000fe20000400000 */
[C---:B------:R-:W-:Y:S01]  /*7490*/  FFMA R25, R49.reuse, R75, R25 ;  /* 0x0000004b31197223 */ /* 0x040fe20000000019 */
[C---:B------:R-:W-:Y:S01]  /*74a0*/  FFMA R26, R49.reuse, R76, R26 ;  /* 0x0000004c311a7223 */ /* 0x040fe2000000001a */
[C---:B------:R-:W-:Y:S01]  /*74b0*/  FFMA R27, R49.reuse, R50, R27 ;  /* 0x00000032311b7223 */ /* 0x040fe2000000001b */
[C---:B------:R-:W-:Y:S01]  /*74c0*/  FFMA R28, R49.reuse, R51, R28 ;  /* 0x00000033311c7223 */ /* 0x040fe2000000001c */
[----:B------:R-:W-:Y:S01]  /*74d0*/  F2FP.SATFINITE.E4M3.F32.PACK_AB_MERGE_C R17, R18, R17, RZ ;  /* 0x000000111211723e */ /* 0x000fe200048070ff */
[C---:B------:R-:W-:Y:S01]  /*74e0*/  FFMA R29, R49.reuse, R52, R29 ;  /* 0x00000034311d7223 */ /* 0x040fe2000000001d */
[----:B------:R-:W-:Y:S01]  /*74f0*/  F2FP.SATFINITE.E4M3.F32.PACK_AB_MERGE_C R21, R22, R21, RZ ;  /* 0x000000151615723e */ /* 0x000fe200048070ff */
[----:B------:R-:W-:Y:S01]  /*7500*/  FFMA R30, R49, R77, R30 ;  /* 0x0000004d311e7223 */ /* 0x000fe2000000001e */
[----:B------:R-:W-:Y:S02]  /*7510*/  F2FP.SATFINITE.E4M3.F32.PACK_AB_MERGE_C R32, R2, R0, R78 ;  /* 0x000000000220723e */ /* 0x000fe4000480704e */
[----:B------:R-:W-:Y:S02]  /*7520*/  F2FP.SATFINITE.E4M3.F32.PACK_AB_MERGE_C R33, R4, R3, R5 ;  /* 0x000000030421723e */ /* 0x000fe40004807005 */
[----:B------:R-:W-:Y:S02]  /*7530*/  F2FP.SATFINITE.E4M3.F32.PACK_AB_MERGE_C R34, R8, R7, R9 ;  /* 0x000000070822723e */ /* 0x000fe40004807009 */
[----:B------:R-:W-:Y:S02]  /*7540*/  F2FP.SATFINITE.E4M3.F32.PACK_AB_MERGE_C R35, R12, R11, R13 ;  /* 0x0000000b0c23723e */ /* 0x000fe4000480700d */
[----:B------:R-:W-:Y:S02]  /*7550*/  F2FP.SATFINITE.E4M3.F32.PACK_AB_MERGE_C R16, R16, R15, R17 ;  /* 0x0000000f1010723e */ /* 0x000fe40004807011 */
[----:B------:R-:W-:Y:S01]  /*7560*/  F2FP.SATFINITE.E4M3.F32.PACK_AB_MERGE_C R17, R20, R19, R21 ;  /* 0x000000131411723e */ /* 0x000fe20004807015 */
[----:B------:R1:W-:Y:S01]  /*7570*/  STS.128 [R100+UR49+0x4300], R32 ;  /* 0x0043002064007988 */ /* 0x0003e20008000c31 */
[----:B------:R-:W-:Y:S02]  /*7580*/  F2FP.SATFINITE.E4M3.F32.PACK_AB_MERGE_C R18, R26, R25, RZ ;  /* 0x000000191a12723e */ /* 0x000fe400048070ff */
[----:B------:R-:W-:Y:S02]  /*7590*/  F2FP.SATFINITE.E4M3.F32.PACK_AB_MERGE_C R19, R30, R29, RZ ;  /* 0x0000001d1e13723e */ /* 0x000fe400048070ff */
[----:B------:R-:W-:Y:S02]  /*75a0*/  F2FP.SATFINITE.E4M3.F32.PACK_AB_MERGE_C R18, R24, R23, R18 ;  /* 0x000000171812723e */ /* 0x000fe40004807012 */
[----:B------:R-:W-:Y:S02]  /*75b0*/  F2FP.SATFINITE.E4M3.F32.PACK_AB_MERGE_C R19, R28, R27, R19 ;  /* 0x0000001b1c13723e */ /* 0x000fe40004807013 */
[----:B------:R-:W-:Y:S02]  /*75c0*/  LEA R0, R105, UR49, 0x3 ;  /* 0x0000003169007c11 */ /* 0x000fe4000f8e18ff */
[----:B------:R-:W-:Y:S01]  /*75d0*/  @P6 SHF.L.U32 R2, R104, 0x1f, RZ ;  /* 0x0000001f68026819 */ /* 0x000fe200000006ff */
[----:B------:R1:W-:Y:S01]  /*75e0*/  STS.128 [R113+0x4300], R16 ;  /* 0x0043001071007388 */ /* 0x0003e20000000c00 */
[----:B------:R-:W-:Y:S01]  /*75f0*/  @!PT LDS RZ, [RZ] ;  /* 0x00000000fffff984 */ /* 0x000fe20000000800 */
[----:B------:R-:W-:Y:S01]  /*7600*/  @!PT LDS RZ, [RZ] ;  /* 0x00000000fffff984 */ /* 0x000fe20000000800 */
[----:B------:R-:W-:Y:S01]  /*7610*/  @!PT LDS RZ, [RZ] ;  /* 0x00000000fffff984 */ /* 0x000fe20000000800 */
[----:B------:R-:W-:Y:S01]  /*7620*/  @!PT LDS RZ, [RZ] ;  /* 0x00000000fffff984 */ /* 0x000fe20000000800 */
[----:B------:R2:W-:Y:S07]  /*7630*/  MEMBAR.ALL.CTA ;  /* 0x0000000000007992 */ /* 0x0005ee0000008000 */
[----:B--2---:R-:W2:Y:S02]  /*7640*/  FENCE.VIEW.ASYNC.S ;  /* 0x00000000000073c6 */ /* 0x004ea40000000000 */
[----:B--2---:R-:W-:Y:S06]  /*7650*/  BAR.SYNC.DEFER_BLOCKING 0x1, 0x80 ;  /* 0x0042000000007b1d */ /* 0x004fec0000010000 */
[----:B------:R-:W-:Y:S05]  /*7660*/  @P0 BRA `(.L_x_130) ;  /* 0x0000000000380947 */ /* 0x000fea0003800000 */
[----:B------:R-:W-:Y:S02]  /*7670*/  UIADD3 UR4, UPT, UPT, UR49, 0x4300, URZ ;  /* 0x0000430031047890 */ /* 0x000fe4000fffe0ff */
[----:B------:R-:W-:Y:S01]  /*7680*/  UIADD3 UR8, UP0, UPT, UR52, 0x680, URZ ;  /* 0x0000068034087890 */ /* 0x000fe2000ff1e0ff */
[----:B------:R-:W-:Y:S01]  /*7690*/  UMOV UR43, UR36 ;  /* 0x00000024002b7c82 */ /* 0x000fe20008000000 */
[----:B------:R-:W-:Y:S02]  /*76a0*/  UIADD3 UR5, UPT, UPT, UR41, 0x80, URZ ;  /* 0x0000008029057890 */ /* 0x000fe4000fffe0ff */
[----:B------:R-:W-:Y:S01]  /*76b0*/  MOV R108, UR4 ;  /* 0x00000004006c7c02 */ /* 0x000fe20008000f00 */
[----:B------:R-:W-:Y:S02]  /*76c0*/  UIADD3.X UR9, UPT, UPT, URZ, UR53, URZ, UP0, !UPT ;  /* 0x00000035ff097290 */ /* 0x000fe400087fe4ff */
[----:B------:R-:W-:Y:S01]  /*76d0*/  UIADD3 UR4, UPT, UPT, UR49, 0x4b00, URZ ;  /* 0x00004b0031047890 */ /* 0x000fe2000fffe0ff */
[----:B------:R-:W-:Y:S01]  /*76e0*/  R2UR UR40, R108 ;  /* 0x000000006c2872ca */ /* 0x000fe200000e0000 */
[----:B------:R-:W-:Y:S01]  /*76f0*/  UMOV UR6, UR42 ;  /* 0x0000002a00067c82 */ /* 0x000fe20008000000 */
[----:B------:R-:W-:Y:S11]  /*7700*/  UMOV UR7, UR36 ;  /* 0x0000002400077c82 */ /* 0x000ff60008000000 */
[----:B------:R2:W-:Y:S01]  /*7710*/  UTMASTG.3D [UR40], [UR8] ;  /* 0x00000028080073b5 */ /* 0x0005e20008010000 */
[----:B------:R2:W-:Y:S01]  /*7720*/  UTMASTG.3D [UR4], [UR8] ;  /* 0x00000004080073b5 */ /* 0x0005e20008010000 */
[----:B------:R0:W-:Y:S01]  /*7730*/  UTMACMDFLUSH ;  /* 0x00000000000079b7 */ /* 0x0001e20000000000 */
[----:B--2---:R-:W-:Y:S04]  /*7740*/  DEPBAR.LE SB0, 0x1 ;  /* 0x000080400000791a */ /* 0x004fe80000000000 */
.L_x_130:
[----:B------:R-:W-:Y:S05]  /*7750*/  BSYNC.RECONVERGENT B0 ;  /* 0x0000000000007941 */ /* 0x000fea0003800200 */
.L_x_129:
[----:B------:R-:W-:Y:S06]  /*7760*/  BAR.SYNC.DEFER_BLOCKING 0x1, 0x80 ;  /* 0x0042000000007b1d */ /* 0x000fec0000010000 */
[----:B------:R-:W2:Y:S01]  /*7770*/  @P6 SYNCS.PHASECHK.TRANS64.TRYWAIT P0, [R0+URZ+0x100], R2 ;  /* 0x00010002000065a7 */ /* 0x000ea200080011ff */
[----:B------:R-:W-:Y:S01]  /*7780*/  BSSY B1, `(.L_x_131) ;  /* 0x0000021000017945 */ /* 0x000fe20003800000 */
[----:B--2---:R-:W-:Y:S03]  /*7790*/  @P6 SEL R114, RZ, 0x1, !P0 ;  /* 0x00000001ff726807 */ /* 0x004fe60004000000 */
[----:B------:R-:W-:Y:S05]  /*77a0*/  @!P6 BRA `(.L_x_132) ;  /* 0x000000000078e947 */ /* 0x000fea0003800000 */
[----:B------:R-:W-:Y:S01]  /*77b0*/  ISETP.NE.AND P1, PT, R115, RZ, PT ;  /* 0x000000ff7300720c */ /* 0x000fe20003f25270 */
[----:B------:R-:W-:Y:S01]  /*77c0*/  BSSY B0, `(.L_x_133) ;  /* 0x0000009000007945 */ /* 0x000fe20003800000 */
[----:B------:R-:W-:Y:S11]  /*77d0*/  ISETP.NE.AND P0, PT, R114, RZ, PT ;  /* 0x000000ff7200720c */ /* 0x000ff60003f05270 */
[----:B------:R-:W-:Y:S05]  /*77e0*/  @P1 IMAD R2, R105, 0x1000, R100 ;  /* 0x0000100069021824 */ /* 0x000fea00078e0264 */
[----:B------:R-:W-:Y:S05]  /*77f0*/  @P1 IADD3 R4, PT, PT, R2, UR49, RZ ;  /* 0x0000003102041c10 */ /* 0x000fea000fffe0ff */
[----:B------:R-:W-:Y:S01]  /*7800*/  @P1 IMAD.IADD R4, R4, 0x1, R116 ;  /* 0x0000000104041824 */ /* 0x000fe200078e0274 */
[----:B------:R-:W-:Y:S06]  /*7810*/  @P0 BRA `(.L_x_134) ;  /* 0x00000000000c0947 */ /* 0x000fec0003800000 */
[----:B------:R-:W-:Y:S04]  /*7820*/  SHF.L.U32 R3, R104, 0x1f, RZ ;  /* 0x0000001f68037819 */ /* 0x000fe800000006ff */
[----:B------:R-:W2:Y:S02]  /*7830*/  SYNCS.PHASECHK.TRANS64.TRYWAIT P0, [R0+URZ+0x100], R3 ;  /* 0x00010003000075a7 */ /* 0x000ea400080011ff */
[----:B--2---:R-:W-:Y:S05]  /*7840*/  @!P0 BRA `(.L_x_135) ;  /* 0x0000003800648947 */ /* 0x004fea0003800000 */
.L_x_134:
[----:B------:R-:W-:Y:S05]  /*7850*/  BSYNC B0 ;  /* 0x0000000000007941 */ /* 0x000fea0003800000 */
.L_x_133:
[----:B------:R-:W-:Y:S01]  /*7860*/  ISETP.NE.AND P0, PT, R115, RZ, PT ;  /* 0x000000ff7300720c */ /* 0x000fe20003f05270 */
[----:B------:R-:W-:Y:S11]  /*7870*/  VIADD R105, R105, 0x1 ;  /* 0x0000000169697836 */ /* 0x000ff60000000000 */
[----:B------:R-:W-:Y:S01]  /*7880*/  @!UPT UIADD3 URZ, UPT, UPT, URZ, URZ, URZ ;  /* 0x000000fffffff290 */ /* 0x000fe2000fffe0ff */
[----:B------:R3:W4:Y:S04]  /*7890*/  @P0 LDS.128 R80, [R2+UR49+0x300] ;  /* 0x0003003102500984 */ /* 0x0007280008000c00 */
[----:B------:R1:W1:Y:S01]  /*78a0*/  @P0 LDS.128 R84, [R4+0x300] ;  /* 0x0003000004540984 */ /* 0x0002620000000c00 */
[C---:B------:R-:W-:Y:S01]  /*78b0*/  ISETP.NE.AND P0, PT, R105.reuse, 0x4, PT ;  /* 0x000000046900780c */ /* 0x040fe20003f05270 */
[----:B------:R-:W-:Y:S01]  /*78c0*/  @!PT LDS RZ, [RZ] ;  /* 0x00000000fffff984 */ /* 0x000fe20000000800 */
[----:B------:R-:W-:Y:S01]  /*78d0*/  @!PT LDS RZ, [RZ] ;  /* 0x00000000fffff984 */ /* 0x000fe20000000800 */
[----:B------:R-:W-:Y:S01]  /*78e0*/  @!PT LDS RZ, [RZ] ;  /* 0x00000000fffff984 */ /* 0x000fe20000000800 */
[----:B------:R-:W-:Y:S01]  /*78f0*/  @!PT LDS RZ, [RZ] ;  /* 0x00000000fffff984 */ /* 0x000fe20000000800 */
[----:B------:R5:W-:Y:S06]  /*7900*/  MEMBAR.ALL.CTA ;  /* 0x0000000000007992 */ /* 0x000bec0000008000 */
[----:B-----5:R-:W5:Y:S01]  /*7910*/  FENCE.VIEW.ASYNC.S ;  /* 0x00000000000073c6 */ /* 0x020f620000000000 */
[----:B------:R-:W-:Y:S01]  /*7920*/  SEL R105, R105, RZ, P0 ;  /* 0x000000ff69697207 */ /* 0x000fe20000000000 */
[----:B---3--:R-:W-:Y:S02]  /*7930*/  VIADD R2, R0, 0x120 ;  /* 0x0000012000027836 */ /* 0x008fe40000000000 */
[----:B--2---:R-:W-:Y:S05]  /*7940*/  IMAD.U32 R0, RZ, RZ, UR37 ;  /* 0x00000025ff007e24 */ /* 0x004fea000f8e00ff */
[----:B------:R-:W-:Y:S04]  /*7950*/  PRMT R0, R0, 0x654, R2 ;  /* 0x0000065400007816 */ /* 0x000fe80000000002 */
[----:B-----5:R2:W-:Y:S02]  /*7960*/  SYNCS.ARRIVE.TRANS64.RED.A1T0 RZ, [R0+URZ], RZ ;  /* 0x000000ff00ff79a7 */ /* 0x0205e400081004ff */
[----:B--2---:R-:W-:Y:S04]  /*7970*/  SEL R0, RZ, 0x1, P0 ;  /* 0x00000001ff007807 */ /* 0x004fe80000000000 */
[----:B-1--4-:R-:W-:Y:S02]  /*7980*/  LOP3.LUT R104, R104, R0, RZ, 0x3c, !PT ;  /* 0x0000000068687212 */ /* 0x012fe400078e3cff */
.L_x_132:
[----:B------:R-:W-:Y:S05]  /*7990*/  BSYNC B1 ;  /* 0x0000000000017941 */ /* 0x000fea0003800000 */
.L_x_131:
[----:B------:R-:W-:Y:S05]  /*79a0*/  VIADD R0, R48, 0x20 ;  /* 0x0000002030007836 */ /* 0x000fea0000000000 */
[----:B------:R-:W-:Y:S04]  /*79b0*/  SHF.R.U32.HI R0, RZ, 0x15, R0 ;  /* 0x00000015ff007819 */ /* 0x000fe80000011600 */
[----:B------:R-:W-:Y:S11]  /*79c0*/  LOP3.LUT P0, RZ, R0, 0x3, R102, 0x48, !PT ;  /* 0x0000000300ff7812 */ /* 0x000ff60007804866 */
[----:B------:R-:W-:Y:S02]  /*79d0*/  @!UPT UIADD3 URZ, UPT, UPT, URZ, URZ, URZ ;  /* 0x000000fffffff290 */ /* 0x000fe4000fffe0ff */
[----:B------:R-:W-:Y:S05]  /*79e0*/  @!P0 BRA `(.L_x_136) ;  /* 0x0000000000408947 */ /* 0x000fea0003800000 */
[----:B------:R-:W2:Y:S01]  /*79f0*/  LDCU.64 UR8, c[0x4][0x78] ;  /* 0x01000f00ff0877ac */ /* 0x000ea20008000a00 */
[----:B------:R-:W-:Y:S01]  /*7a00*/  MOV R3, 0x0 ;  /* 0x0000000000037802 */ /* 0x000fe20000000f00 */
[----:B------:R-:W-:Y:S02]  /*7a10*/  HFMA2 R12, -RZ, RZ, 0, 5.9604644775390625e-08 ;  /* 0x00000001ff0c7431 */ /* 0x000fe400000001ff */
[----:B------:R-:W-:Y:S02]  /*7a20*/  IMAD.MOV.U32 R8, RZ, RZ, 0x192 ;  /* 0x00000192ff087424 */ /* 0x000fe400078e00ff */
[----:B------:R-:W-:Y:S01]  /*7a30*/  IMAD.MOV.U32 R13, RZ, RZ, RZ ;  /* 0x000000ffff0d7224 */ /* 0x000fe200078e00ff */
[----:B------:R-:W3:Y:S01]  /*7a40*/  LDCU.64 UR6, c[0x4][0x80] ;  /* 0x01001000ff0677ac */ /* 0x000ee20008000a00 */
[----:B------:R-:W4:Y:S01]  /*7a50*/  LDC.64 R2, c[0x4][R3] ;  /* 0x0100000003027b82 */ /* 0x000f220000000a00 */
[----:B------:R-:W5:Y:S01]  /*7a60*/  LDCU.64 UR4, c[0x4][0x18] ;  /* 0x01000300ff0477ac */ /* 0x000f620008000a00 */
[----:B--2---:R-:W-:Y:S01]  /*7a70*/  MOV R5, UR9 ;  /* 0x0000000900057c02 */ /* 0x004fe20008000f00 */
[----:B------:R-:W-:Y:S01]  /*7a80*/  IMAD.U32 R4, RZ, RZ, UR8 ;  /* 0x00000008ff047e24 */ /* 0x000fe2000f8e00ff */
[----:B---3--:R-:W-:Y:S01]  /*7a90*/  MOV R7, UR7 ;  /* 0x0000000700077c02 */ /* 0x008fe20008000f00 */
[----:B------:R-:W-:Y:S01]  /*7aa0*/  IMAD.U32 R6, RZ, RZ, UR6 ;  /* 0x00000006ff067e24 */ /* 0x000fe2000f8e00ff */
[----:B-----5:R-:W-:Y:S01]  /*7ab0*/  MOV R11, UR5 ;  /* 0x00000005000b7c02 */ /* 0x020fe20008000f00 */
[----:B------:R-:W-:Y:S02]  /*7ac0*/  IMAD.U32 R10, RZ, RZ, UR4 ;  /* 0x00000004ff0a7e24 */ /* 0x000fe4000f8e00ff */
[----:B------:R-:W-:Y:S07]  /*7ad0*/  LEPC R20, `(.L_x_136) ;  /* 0x000000001014794e */ /* 0x000fee0000000000 */
[----:B-1--4-:R-:W-:Y:S05]  /*7ae0*/  CALL.ABS.NOINC R2 ;  /* 0x0000000002007343 */ /* 0x012fea0003c00000 */
.L_x_136:
[-C--:B------:R-:W-:Y:S01]  /*7af0*/  F2FP.F16.E4M3.UNPACK_B R0, R81.reuse ;  /* 0x00000051ff00723e */ /* 0x080fe200020006ff */
[----:B------:R-:W-:Y:S05]  /*7b00*/  WARPSYNC.ALL ;  /* 0x0000000000007948 */ /* 0x000fea0003800000 */
[----:B------:R-:W-:Y:S01]  /*7b10*/  R2UR UR4, R48 ;  /* 0x00000000300472ca */ /* 0x000fe200000e0000 */
[--C-:B------:R-:W-:Y:S01]  /*7b20*/  HADD2.F32 R54, -RZ, R0.reuse.H0_H0 ;  /* 0x20000000ff367230 */ /* 0x100fe20000004100 */
[-C--:B------:R-:W-:Y:S01]  /*7b30*/  F2FP.F16.E4M3.UNPACK_B R2, R80.reuse.H1 ;  /* 0x00000050ff02723e */ /* 0x080fe200030006ff */
[----:B------:R-:W-:Y:S01]  /*7b40*/  HADD2.F32 R55, -RZ, R0.H1_H1 ;  /* 0x30000000ff377230 */ /* 0x000fe20000004100 */
[----:B------:R-:W-:Y:S01]  /*7b50*/  F2FP.F16.E4M3.UNPACK_B R0, R81.H1 ;  /* 0x00000051ff00723e */ /* 0x000fe200030006ff */
[----:B------:R-:W-:Y:S01]  /*7b60*/  BSSY.RECONVERGENT B0, `(.L_x_137) ;  /* 0x0000099000007945 */ /* 0x000fe20003800200 */
[----:B------:R-:W-:Y:S01]  /*7b70*/  F2FP.F16.E4M3.UNPACK_B R3, R80 ;  /* 0x00000050ff03723e */ /* 0x000fe200020006ff */
[----:B------:R-:W-:Y:S01]  /*7b80*/  HADD2.F32 R52, -RZ, R2.H0_H0 ;  /* 0x20000002ff347230 */ /* 0x000fe20000004100 */
[----:B------:R-:W-:Y:S01]  /*7b90*/  ISETP.NE.AND P0, PT, R109, RZ, PT ;  /* 0x000000ff6d00720c */ /* 0x000fe20003f05270 */
[--C-:B------:R-:W-:Y:S01]  /*7ba0*/  HADD2.F32 R56, -RZ, R0.reuse.H0_H0 ;  /* 0x20000000ff387230 */ /* 0x100fe20000004100 */
[----:B------:R-:W-:Y:S01]  /*7bb0*/  ISETP.NE.AND P6, PT, R117, RZ, PT ;  /* 0x000000ff7500720c */ /* 0x000fe20003fc5270 */
[----:B------:R-:W-:Y:S01]  /*7bc0*/  HADD2.F32 R57, -RZ, R0.H1_H1 ;  /* 0x30000000ff397230 */ /* 0x000fe20000004100 */
[-C--:B------:R-:W-:Y:S01]  /*7bd0*/  F2FP.F16.E4M3.UNPACK_B R0, R83.reuse ;  /* 0x00000053ff00723e */ /* 0x080fe200020006ff */
[----:B-1----:R-:W1:Y:S01]  /*7be0*/  LDTM.x32 R4, tmem[UR4+0x20] ;  /* 0x00002004000479ee */ /* 0x002e6200082c0000 */
[----:B------:R-:W-:Y:S01]  /*7bf0*/  HADD2.F32 R53, -RZ, R2.H1_H1 ;  /* 0x30000002ff357230 */ /* 0x000fe20000004100 */
[----:B------:R-:W-:Y:S01]  /*7c00*/  F2FP.F16.E4M3.UNPACK_B R2, R82.H1 ;  /* 0x00000052ff02723e */ /* 0x000fe200030006ff */
[--C-:B------:R-:W-:Y:S02]  /*7c10*/  HADD2.F32 R50, -RZ, R3.reuse.H0_H0 ;  /* 0x20000003ff327230 */ /* 0x100fe40000004100 */
[--C-:B------:R-:W-:Y:S02]  /*7c20*/  HADD2.F32 R62, -RZ, R0.reuse.H0_H0 ;  /* 0x20000000ff3e7230 */ /* 0x100fe40000004100 */
[----:B------:R-:W-:Y:S01]  /*7c30*/  HADD2.F32 R63, -RZ, R0.H1_H1 ;  /* 0x30000000ff3f7230 */ /* 0x000fe20000004100 */
[----:B------:R-:W-:Y:S01]  /*7c40*/  F2FP.F16.E4M3.UNPACK_B R0, R84.H1 ;  /* 0x00000054ff00723e */ /* 0x000fe200030006ff */
[--C-:B------:R-:W-:Y:S02]  /*7c50*/  HADD2.F32 R60, -RZ, R2.reuse.H0_H0 ;  /* 0x20000002ff3c7230 */ /* 0x100fe40000004100 */
[----:B------:R-:W-:Y:S01]  /*7c60*/  HADD2.F32 R61, -RZ, R2.H1_H1 ;  /* 0x30000002ff3d7230 */ /* 0x000fe20000004100 */
[----:B------:R-:W-:Y:S01]  /*7c70*/  F2FP.F16.E4M3.UNPACK_B R2, R83.H1 ;  /* 0x00000053ff02723e */ /* 0x000fe200030006ff */
[----:B------:R-:W-:Y:S01]  /*7c80*/  HADD2.F32 R51, -RZ, R3.H1_H1 ;  /* 0x30000003ff337230 */ /* 0x000fe20000004100 */
[----:B------:R-:W-:Y:S01]  /*7c90*/  F2FP.F16.E4M3.UNPACK_B R3, R82 ;  /* 0x00000052ff03723e */ /* 0x000fe200020006ff */
[--C-:B------:R-:W-:Y:S02]  /*7ca0*/  HADD2.F32 R68, -RZ, R0.reuse.H0_H0 ;  /* 0x20000000ff447230 */ /* 0x100fe40000004100 */
[----:B------:R-:W-:Y:S01]  /*7cb0*/  HADD2.F32 R69, -RZ, R0.H1_H1 ;  /* 0x30000000ff457230 */ /* 0x000fe20000004100 */
[-C--:B------:R-:W-:Y:S01]  /*7cc0*/  F2FP.F16.E4M3.UNPACK_B R0, R85.reuse.H1 ;  /* 0x00000055ff00723e */ /* 0x080fe200030006ff */
[--C-:B------:R-:W-:Y:S02]  /*7cd0*/  HADD2.F32 R64, -RZ, R2.reuse.H0_H0 ;  /* 0x20000002ff407230 */ /* 0x100fe40000004100 */
[----:B------:R-:W-:Y:S01]  /*7ce0*/  HADD2.F32 R65, -RZ, R2.H1_H1 ;  /* 0x30000002ff417230 */ /* 0x000fe20000004100 */
[----:B------:R-:W-:Y:S01]  /*7cf0*/  F2FP.F16.E4M3.UNPACK_B R2, R85 ;  /* 0x00000055ff02723e */ /* 0x000fe200020006ff */
[--C-:B------:R-:W-:Y:S02]  /*7d00*/  HADD2.F32 R58, -RZ, R3.reuse.H0_H0 ;  /* 0x20000003ff3a7230 */ /* 0x100fe40000004100 */
[C---:B-1----:R-:W-:Y:S01]  /*7d10*/  FMUL R7, R47.reuse, R7 ;  /* 0x000000072f077220 */ /* 0x042fe20000400000 */
[----:B------:R-:W-:Y:S01]  /*7d20*/  HADD2.F32 R59, -RZ, R3.H1_H1 ;  /* 0x30000003ff3b7230 */ /* 0x000fe20000004100 */
[----:B------:R-:W-:Y:S01]  /*7d30*/  F2FP.F16.E4M3.UNPACK_B R3, R84 ;  /* 0x00000054ff03723e */ /* 0x000fe200020006ff */
[--C-:B------:R-:W-:Y:S02]  /*7d40*/  HADD2.F32 R72, -RZ, R0.reuse.H0_H0 ;  /* 0x20000000ff487230 */ /* 0x100fe40000004100 */
[C---:B------:R-:W-:Y:S01]  /*7d50*/  FMUL R11, R47.reuse, R11 ;  /* 0x0000000b2f0b7220 */ /* 0x040fe20000400000 */
[----:B------:R-:W-:Y:S01]  /*7d60*/  HADD2.F32 R73, -RZ, R0.H1_H1 ;  /* 0x30000000ff497230 */ /* 0x000fe20000004100 */
[----:B------:R-:W-:Y:S01]  /*7d70*/  F2FP.F16.E4M3.UNPACK_B R0, R87 ;  /* 0x00000057ff00723e */ /* 0x000fe200020006ff */
[--C-:B------:R-:W-:Y:S02]  /*7d80*/  HADD2.F32 R70, -RZ, R2.reuse.H0_H0 ;  /* 0x20000002ff467230 */ /* 0x100fe40000004100 */
[C---:B------:R-:W-:Y:S01]  /*7d90*/  FMUL R15, R47.reuse, R15 ;  /* 0x0000000f2f0f7220 */ /* 0x040fe20000400000 */
[----:B------:R-:W-:Y:S01]  /*7da0*/  HADD2.F32 R71, -RZ, R2.H1_H1 ;  /* 0x30000002ff477230 */ /* 0x000fe20000004100 */
[-C--:B------:R-:W-:Y:S01]  /*7db0*/  F2FP.F16.E4M3.UNPACK_B R2, R86.reuse.H1 ;  /* 0x00000056ff02723e */ /* 0x080fe200030006ff */
[--C-:B------:R-:W-:Y:S02]  /*7dc0*/  HADD2.F32 R66, -RZ, R3.reuse.H0_H0 ;  /* 0x20000003ff427230 */ /* 0x100fe40000004100 */
[----:B------:R-:W-:Y:S01]  /*7dd0*/  HADD2.F32 R67, -RZ, R3.H1_H1 ;  /* 0x30000003ff437230 */ /* 0x000fe20000004100 */
[----:B------:R-:W-:Y:S01]  /*7de0*/  F2FP.F16.E4M3.UNPACK_B R3, R86 ;  /* 0x00000056ff03723e */ /* 0x000fe200020006ff */
[--C-:B------:R-:W-:Y:S02]  /*7df0*/  HADD2.F32 R78, -RZ, R0.reuse.H0_H0 ;  /* 0x20000000ff4e7230 */ /* 0x100fe40000004100 */
[----:B------:R-:W-:Y:S02]  /*7e00*/  HADD2.F32 R79, -RZ, R0.H1_H1 ;  /* 0x30000000ff4f7230 */ /* 0x000fe40000004100 */
[C---:B------:R-:W-:Y:S01]  /*7e10*/  FMUL R0, R47.reuse, R4 ;  /* 0x000000042f007220 */ /* 0x040fe20000400000 */
[--C-:B------:R-:W-:Y:S02]  /*7e20*/  HADD2.F32 R76, -RZ, R2.reuse.H0_H0 ;  /* 0x20000002ff4c7230 */ /* 0x100fe40000004100 */
[----:B------:R-:W-:Y:S01]  /*7e30*/  FMUL R4, R47, R8 ;  /* 0x000000082f047220 */ /* 0x000fe20000400000 */
[----:B------:R-:W-:Y:S02]  /*7e40*/  HADD2.F32 R77, -RZ, R2.H1_H1 ;  /* 0x30000002ff4d7230 */ /* 0x000fe40000004100 */
[----:B------:R-:W-:Y:S01]  /*7e50*/  FFMA R0, R49, R50, R0 ;  /* 0x0000003231007223 */ /* 0x000fe20000000000 */
[--C-:B------:R-:W-:Y:S02]  /*7e60*/  HADD2.F32 R74, -RZ, R3.reuse.H0_H0 ;  /* 0x20000003ff4a7230 */ /* 0x100fe40000004100 */
[C---:B------:R-:W-:Y:S01]  /*7e70*/  FMUL R2, R47.reuse, R5 ;  /* 0x000000052f027220 */ /* 0x040fe20000400000 */
[----:B------:R-:W-:Y:S02]  /*7e80*/  HADD2.F32 R75, -RZ, R3.H1_H1 ;  /* 0x30000003ff4b7230 */ /* 0x000fe40000004100 */
[C---:B------:R-:W-:Y:S01]  /*7e90*/  FMUL R5, R47.reuse, R9 ;  /* 0x000000092f057220 */ /* 0x040fe20000400000 */
[----:B------:R-:W-:Y:S01]  /*7ea0*/  FMUL R8, R47, R12 ;  /* 0x0000000c2f087220 */ /* 0x000fe20000400000 */
[----:B------:R-:W-:Y:S01]  /*7eb0*/  FFMA R2, R49, R51, R2 ;  /* 0x0000003331027223 */ /* 0x000fe20000000002 */
[C---:B------:R-:W-:Y:S01]  /*7ec0*/  FMUL R9, R47.reuse, R13 ;  /* 0x0000000d2f097220 */ /* 0x040fe20000400000 */
[C---:B------:R-:W-:Y:S01]  /*7ed0*/  FMUL R12, R47.reuse, R21 ;  /* 0x000000152f0c7220 */ /* 0x040fe20000400000 */
[C---:B------:R-:W-:Y:S01]  /*7ee0*/  FMUL R21, R47.reuse, R30 ;  /* 0x0000001e2f157220 */ /* 0x040fe20000400000 */
[C---:B------:R-:W-:Y:S01]  /*7ef0*/  FMUL R13, R47.reuse, R22 ;  /* 0x000000162f0d7220 */ /* 0x040fe20000400000 */
        /* <DEDUP_REMOVED lines=9> */
[C---:B------:R-:W-:Y:S01]  /*7f90*/  FFMA R6, R49.reuse, R56, R6 ;  /* 0x0000003831067223 */ /* 0x040fe20000000006 */
[C---:B------:R-:W-:Y:S01]  /*7fa0*/  FFMA R11, R49.reuse, R57, R11 ;  /* 0x00000039310b7223 */ /* 0x040fe2000000000b */
[C---:B------:R-:W-:Y:S01]  /*7fb0*/  FFMA R8, R49.reuse, R58, R8 ;  /* 0x0000003a31087223 */ /* 0x040fe20000000008 */
[----:B------:R-:W-:Y:S01]  /*7fc0*/  FFMA R9, R49, R59, R9 ;  /* 0x0000003b31097223 */ /* 0x000fe20000000009 */
[----:B------:R-:W-:Y:S01]  /*7fd0*/  F2FP.SATFINITE.E4M3.F32.PACK_AB_MERGE_C R52, R7, R3, RZ ;  /* 0x000000030734723e */ /* 0x000fe200048070ff */
[----:B------:R-:W-:Y:S01]  /*7fe0*/  FFMA R10, R49, R60, R10 ;  /* 0x0000003c310a7223 */ /* 0x000fe2000000000a */
[----:B------:R-:W-:Y:S01]  /*7ff0*/  F2FP.SATFINITE.E4M3.F32.PACK_AB_MERGE_C R53, R11, R6, RZ ;  /* 0x000000060b35723e */ /* 0x000fe200048070ff */
[----:B------:R-:W-:Y:S01]  /*8000*/  FFMA R15, R49, R61, R15 ;  /* 0x0000003d310f7223 */ /* 0x000fe2000000000f */
[C---:B------:R-:W-:Y:S01]  /*8010*/  FMUL R3, R47.reuse, R16 ;  /* 0x000000102f037220 */ /* 0x040fe20000400000 */
[C---:B------:R-:W-:Y:S01]  /*8020*/  FMUL R6, R47.reuse, R17 ;  /* 0x000000112f067220 */ /* 0x040fe20000400000 */
[----:B------:R-:W-:Y:S01]  /*8030*/  F2FP.F16.E4M3.UNPACK_B R51, R87.H1 ;  /* 0x00000057ff33723e */ /* 0x000fe200030006ff */
[----:B------:R-:W-:Y:S01]  /*8040*/  FMUL R11, R47, R20 ;  /* 0x000000142f0b7220 */ /* 0x000fe20000400000 */
[----:B------:R-:W-:Y:S01]  /*8050*/  F2FP.SATFINITE.E4M3.F32.PACK_AB_MERGE_C R54, R15, R10, RZ ;  /* 0x0000000a0f36723e */ /* 0x000fe200048070ff */
[C---:B------:R-:W-:Y:S01]  /*8060*/  FFMA R3, R49.reuse, R62, R3 ;  /* 0x0000003e31037223 */ /* 0x040fe20000000003 */
[----:B------:R-:W-:Y:S01]  /*8070*/  FFMA R6, R49, R63, R6 ;  /* 0x0000003f31067223 */ /* 0x000fe20000000006 */
[----:B------:R-:W-:Y:S01]  /*8080*/  FMUL R20, R47, R29 ;  /* 0x0000001d2f147220 */ /* 0x000fe20000400000 */
[----:B------:R-:W-:Y:S01]  /*8090*/  F2FP.SATFINITE.E4M3.F32.PACK_AB_MERGE_C R29, R5, R4, R53 ;  /* 0x00000004051d723e */ /* 0x000fe20004807035 */
[----:B------:R-:W-:Y:S01]  /*80a0*/  FMUL R10, R47, R19 ;  /* 0x000000132f0a7220 */ /* 0x000fe20000400000 */
[----:B------:R-:W-:Y:S01]  /*80b0*/  F2FP.SATFINITE.E4M3.F32.PACK_AB_MERGE_C R30, R9, R8, R54 ;  /* 0x00000008091e723e */ /* 0x000fe20004807036 */
        /* <DEDUP_REMOVED lines=10> */
[----:B------:R-:W-:Y:S01]  /*8160*/  FFMA R14, R49, R69, R14 ;  /* 0x00000045310e7223 */ /* 0x000fe2000000000e */
[----:B------:R-:W-:Y:S01]  /*8170*/  FMUL R18, R47, R27 ;  /* 0x0000001b2f127220 */ /* 0x000fe20000400000 */
[C---:B------:R-:W-:Y:S01]  /*8180*/  FFMA R15, R49.reuse, R70, R15 ;  /* 0x00000046310f7223 */ /* 0x040fe2000000000f */
[C---:B------:R-:W-:Y:S01]  /*8190*/  FFMA R16, R49.reuse, R71, R16 ;  /* 0x0000004731107223 */ /* 0x040fe20000000010 */
[C---:B------:R-:W-:Y:S01]  /*81a0*/  FFMA R17, R49.reuse, R72, R17 ;  /* 0x0000004831117223 */ /* 0x040fe20000000011 */
[C---:B------:R-:W-:Y:S01]  /*81b0*/  FFMA R18, R49.reuse, R73, R18 ;  /* 0x0000004931127223 */ /* 0x040fe20000000012 */
[----:B------:R-:W-:Y:S01]  /*81c0*/  FFMA R19, R49, R74, R19 ;  /* 0x0000004a31137223 */ /* 0x000fe20000000013 */
[----:B------:R-:W-:Y:S01]  /*81d0*/  FMUL R23, R47, R32 ;  /* 0x000000202f177220 */ /* 0x000fe20000400000 */
[----:B------:R-:W-:Y:S01]  /*81e0*/  FFMA R20, R49, R75, R20 ;  /* 0x0000004b31147223 */ /* 0x000fe20000000014 */
[----:B------:R-:W-:Y:S01]  /*81f0*/  FMUL R24, R47, R33 ;  /* 0x000000212f187220 */ /* 0x000fe20000400000 */
[--C-:B------:R-:W-:Y:S02]  /*8200*/  HADD2.F32 R50, -RZ, R51.reuse.H0_H0 ;  /* 0x20000033ff327230 */ /* 0x100fe40000004100 */
[----:B------:R-:W-:Y:S01]  /*8210*/  FFMA R21, R49, R76, R21 ;  /* 0x0000004c31157223 */ /* 0x000fe20000000015 */
[----:B------:R-:W-:Y:S02]  /*8220*/  HADD2.F32 R51, -RZ, R51.H1_H1 ;  /* 0x30000033ff337230 */ /* 0x000fe40000004100 */
[----:B------:R-:W-:Y:S01]  /*8230*/  FMUL R25, R47, R34 ;  /* 0x000000222f197220 */ /* 0x000fe20000400000 */
[----:B------:R-:W-:Y:S01]  /*8240*/  FFMA R22, R49, R77, R22 ;  /* 0x0000004d31167223 */ /* 0x000fe20000000016 */
[----:B------:R-:W-:Y:S01]  /*8250*/  FMUL R26, R47, R35 ;  /* 0x000000232f1a7220 */ /* 0x000fe20000400000 */
[----:B------:R-:W-:Y:S01]  /*8260*/  F2FP.SATFINITE.E4M3.F32.PACK_AB_MERGE_C R7, R10, R7, RZ ;  /* 0x000000070a07723e */ /* 0x000fe200048070ff */
[C---:B------:R-:W-:Y:S01]  /*8270*/  FFMA R23, R49.reuse, R78, R23 ;  /* 0x0000004e31177223 */ /* 0x040fe20000000017 */
[C---:B------:R-:W-:Y:S01]  /*8280*/  FFMA R24, R49.reuse, R79, R24 ;  /* 0x0000004f31187223 */ /* 0x040fe20000000018 */
[C---:B------:R-:W-:Y:S01]  /*8290*/  FFMA R25, R49.reuse, R50, R25 ;  /* 0x0000003231197223 */ /* 0x040fe20000000019 */
[----:B------:R-:W-:Y:S01]  /*82a0*/  FFMA R26, R49, R51, R26 ;  /* 0x00000033311a7223 */ /* 0x000fe2000000001a */
[----:B------:R-:W-:Y:S02]  /*82b0*/  F2FP.SATFINITE.E4M3.F32.PACK_AB_MERGE_C R28, R2, R0, R52 ;  /* 0x00000000021c723e */ /* 0x000fe40004807034 */
[----:B------:R-:W-:Y:S02]  /*82c0*/  F2FP.SATFINITE.E4M3.F32.PACK_AB_MERGE_C R31, R6, R3, R7 ;  /* 0x00000003061f723e */ /* 0x000fe40004807007 */
[----:B------:R-:W-:Y:S02]  /*82d0*/  F2FP.SATFINITE.E4M3.F32.PACK_AB_MERGE_C R13, R14, R13, RZ ;  /* 0x0000000d0e0d723e */ /* 0x000fe400048070ff */
[----:B------:R-:W-:Y:S01]  /*82e0*/  F2FP.SATFINITE.E4M3.F32.PACK_AB_MERGE_C R17, R18, R17, RZ ;  /* 0x000000111211723e */ /* 0x000fe200048070ff */
[----:B------:R1:W-:Y:S01]  /*82f0*/  STS.128 [R100+UR49+0x5300], R28 ;  /* 0x0053001c64007988 */ /* 0x0003e20008000c31 */
[----:B------:R-:W-:Y:S02]  /*8300*/  F2FP.SATFINITE.E4M3.F32.PACK_AB_MERGE_C R14, R22, R21, RZ ;  /* 0x00000015160e723e */ /* 0x000fe400048070ff */
[----:B------:R-:W-:Y:S02]  /*8310*/  F2FP.SATFINITE.E4M3.F32.PACK_AB_MERGE_C R25, R26, R25, RZ ;  /* 0x000000191a19723e */ /* 0x000fe400048070ff */
[----:B------:R-:W-:Y:S02]  /*8320*/  F2FP.SATFINITE.E4M3.F32.PACK_AB_MERGE_C R12, R12, R11, R13 ;  /* 0x0000000b0c0c723e */ /* 0x000fe4000480700d */
[----:B------:R-:W-:Y:S02]  /*8330*/  F2FP.SATFINITE.E4M3.F32.PACK_AB_MERGE_C R13, R16, R15, R17 ;  /* 0x0000000f100d723e */ /* 0x000fe40004807011 */
        /* <DEDUP_REMOVED lines=13> */
[----:B------:R-:W-:Y:S02]  /*8410*/  UIADD3 UR12, UP0, UPT, UR52, 0x680, URZ ;  /* 0x00000680340c7890 */ /* 0x000fe4000ff1e0ff */
[----:B------:R-:W-:Y:S02]  /*8420*/  UIADD3 UR9, UPT, UPT, UR41, 0x20, URZ ;  /* 0x0000002029097890 */ /* 0x000fe4000fffe0ff */
[----:B------:R-:W-:Y:S02]  /*8430*/  UIADD3 UR8, UPT, UPT, UR49, 0x5300, URZ ;  /* 0x0000530031087890 */ /* 0x000fe4000fffe0ff */
[----:B------:R-:W-:Y:S01]  /*8440*/  UIADD3.X UR13, UPT, UPT, URZ, UR53, URZ, UP0, !UPT ;  /* 0x00000035ff0d7290 */ /* 0x000fe200087fe4ff */
[----:B------:R-:W-:Y:S01]  /*8450*/  UMOV UR10, UR42 ;  /* 0x0000002a000a7c82 */ /* 0x000fe20008000000 */
[----:B------:R-:W-:Y:S01]  /*8460*/  UMOV UR11, UR36 ;  /* 0x00000024000b7c82 */ /* 0x000fe20008000000 */
[----:B------:R-:W-:Y:S02]  /*8470*/  UIADD3 UR5, UPT, UPT, UR41, 0xa0, URZ ;  /* 0x000000a029057890 */ /* 0x000fe4000fffe0ff */
[----:B------:R-:W-:Y:S01]  /*8480*/  UIADD3 UR4, UPT, UPT, UR49, 0x5b00, URZ ;  /* 0x00005b0031047890 */ /* 0x000fe2000fffe0ff */
[----:B------:R-:W-:Y:S03]  /*8490*/  UMOV UR6, UR42 ;  /* 0x0000002a00067c82 */ /* 0x000fe60008000000 */
[----:B------:R2:W-:Y:S01]  /*84a0*/  UTMASTG.3D [UR8], [UR12] ;  /* 0x000000080c0073b5 */ /* 0x0005e20008010000 */
[----:B------:R-:W-:Y:S04]  /*84b0*/  UMOV UR7, UR36 ;  /* 0x0000002400077c82 */ /* 0x000fe80008000000 */
[----:B------:R2:W-:Y:S01]  /*84c0*/  UTMASTG.3D [UR4], [UR12] ;  /* 0x000000040c0073b5 */ /* 0x0005e20008010000 */
[----:B------:R0:W-:Y:S01]  /*84d0*/  UTMACMDFLUSH ;  /* 0x00000000000079b7 */ /* 0x0001e20000000000 */
[----:B--2---:R-:W-:Y:S04]  /*84e0*/  DEPBAR.LE SB0, 0x1 ;  /* 0x000080400000791a */ /* 0x004fe80000000000 */
.L_x_138:
[----:B------:R-:W-:Y:S05]  /*84f0*/  BSYNC.RECONVERGENT B0 ;  /* 0x0000000000007941 */ /* 0x000fea0003800200 */
.L_x_137:
        /* <DEDUP_REMOVED lines=15> */
.L_x_142:
[----:B------:R-:W-:Y:S05]  /*85f0*/  BSYNC B0 ;  /* 0x0000000000007941 */ /* 0x000fea0003800000 */
.L_x_141:
[----:B------:R-:W-:Y:S01]  /*8600*/  ISETP.NE.AND P0, PT, R115, RZ, PT ;  /* 0x000000ff7300720c */ /* 0x000fe20003f05270 */
[----:B------:R-:W-:Y:S11]  /*8610*/  VIADD R105, R105, 0x1 ;  /* 0x0000000169697836 */ /* 0x000ff60000000000 */
[----:B------:R-:W-:Y:S01]  /*8620*/  @!UPT UIADD3 URZ, UPT, UPT, URZ, URZ, URZ ;  /* 0x000000fffffff290 */ /* 0x000fe2000fffe0ff */
[----:B------:R3:W4:Y:S04]  /*8630*/  @P0 LDS.128 R84, [R2+0x300] ;  /* 0x0003000002540984 */ /* 0x0007280000000c00 */
[----:B------:R1:W1:Y:S01]  /*8640*/  @P0 LDS.128 R80, [R3+UR49+0x300] ;  /* 0x0003003103500984 */ /* 0x0002620008000c00 */
        /* <DEDUP_REMOVED lines=14> */
.L_x_140:
[----:B------:R-:W-:Y:S05]  /*8730*/  BSYNC B1 ;  /* 0x0000000000017941 */ /* 0x000fea0003800000 */
.L_x_139:
[----:B------:R-:W-:Y:S05]  /*8740*/  VIADD R0, R48, 0x40 ;  /* 0x0000004030007836 */ /* 0x000fea0000000000 */
[----:B------:R-:W-:Y:S04]  /*8750*/  SHF.R.U32.HI R0, RZ, 0x15, R0 ;  /* 0x00000015ff007819 */ /* 0x000fe80000011600 */
[----:B------:R-:W-:Y:S11]  /*8760*/  LOP3.LUT P0, RZ, R0, 0x3, R102, 0x48, !PT ;  /* 0x0000000300ff7812 */ /* 0x000ff60007804866 */
[----:B------:R-:W-:Y:S02]  /*8770*/  @!UPT UIADD3 URZ, UPT, UPT, URZ, URZ, URZ ;  /* 0x000000fffffff290 */ /* 0x000fe4000fffe0ff */
[----:B------:R-:W-:Y:S05]  /*8780*/  @!P0 BRA `(.L_x_144) ;  /* 0x0000000000408947 */ /* 0x000fea0003800000 */
[----:B------:R-:W2:Y:S01]  /*8790*/  LDCU.64 UR8, c[0x4][0x78] ;  /* 0x01000f00ff0877ac */ /* 0x000ea20008000a00 */
[----:B------:R-:W-:Y:S01]  /*87a0*/  MOV R3, 0x0 ;  /* 0x0000000000037802 */ /* 0x000fe20000000f00 */
[----:B-1----:R-:W-:Y:S02]  /*87b0*/  HFMA2 R12, -RZ, RZ, 0, 5.9604644775390625e-08 ;  /* 0x00000001ff0c7431 */ /* 0x002fe400000001ff */
[----:B------:R-:W-:Y:S02]  /*87c0*/  IMAD.MOV.U32 R8, RZ, RZ, 0x192 ;  /* 0x00000192ff087424 */ /* 0x000fe400078e00ff */
[----:B------:R-:W-:Y:S01]  /*87d0*/  IMAD.MOV.U32 R13, RZ, RZ, RZ ;  /* 0x000000ffff0d7224 */ /* 0x000fe200078e00ff */
[----:B------:R-:W1:Y:S01]  /*87e0*/  LDCU.64 UR6, c[0x4][0x80] ;  /* 0x01001000ff0677ac */ /* 0x000e620008000a00 */
[----:B------:R-:W3:Y:S01]  /*87f0*/  LDC.64 R2, c[0x4][R3] ;  /* 0x0100000003027b82 */ /* 0x000ee20000000a00 */
[----:B------:R-:W4:Y:S01]  /*8800*/  LDCU.64 UR4, c[0x4][0x18] ;  /* 0x01000300ff0477ac */ /* 0x000f220008000a00 */
[----:B--2---:R-:W-:Y:S01]  /*8810*/  MOV R5, UR9 ;  /* 0x0000000900057c02 */ /* 0x004fe20008000f00 */
[----:B------:R-:W-:Y:S01]  /*8820*/  IMAD.U32 R4, RZ, RZ, UR8 ;  /* 0x00000008ff047e24 */ /* 0x000fe2000f8e00ff */
[----:B-1----:R-:W-:Y:S01]  /*8830*/  MOV R7, UR7 ;  /* 0x0000000700077c02 */ /* 0x002fe20008000f00 */
[----:B------:R-:W-:Y:S01]  /*8840*/  IMAD.U32 R6, RZ, RZ, UR6 ;  /* 0x00000006ff067e24 */ /* 0x000fe2000f8e00ff */
[----:B----4-:R-:W-:Y:S01]  /*8850*/  MOV R11, UR5 ;  /* 0x00000005000b7c02 */ /* 0x010fe20008000f00 */
[----:B------:R-:W-:Y:S02]  /*8860*/  IMAD.U32 R10, RZ, RZ, UR4 ;  /* 0x00000004ff0a7e24 */ /* 0x000fe4000f8e00ff */
[----:B------:R-:W-:Y:S07]  /*8870*/  LEPC R20, `(.L_x_144) ;  /* 0x000000001014794e */ /* 0x000fee0000000000 */
[----:B---3--:R-:W-:Y:S05]  /*8880*/  CALL.ABS.NOINC R2 ;  /* 0x0000000002007343 */ /* 0x008fea0003c00000 */
.L_x_144:
        /* <DEDUP_REMOVED lines=147> */
[----:B------:R-:W-:Y:S02]  /*91c0*/  UIADD3 UR12, UP0, UPT, UR52, 0x680, URZ ;  /* 0x00000680340c7890 */ /* 0x000fe4000ff1e0ff */
[----:B------:R-:W-:Y:S02]  /*91d0*/  UIADD3 UR5, UPT, UPT, UR41, 0x40, URZ ;  /* 0x0000004029057890 */ /* 0x000fe4000fffe0ff */
[----:B------:R-:W-:Y:S01]  /*91e0*/  MOV R108, UR4 ;  /* 0x00000004006c7c02 */ /* 0x000fe20008000f00 */
[----:B------:R-:W-:Y:S01]  /*91f0*/  UIADD3.X UR13, UPT, UPT, URZ, UR53, URZ, UP0, !UPT ;  /* 0x00000035ff0d7290 */ /* 0x000fe200087fe4ff */
[----:B------:R-:W-:Y:S02]  /*9200*/  UMOV UR6, UR42 ;  /* 0x0000002a00067c82 */ /* 0x000fe40008000000 */
[----:B------:R-:W-:Y:S01]  /*9210*/  R2UR UR4, R108 ;  /* 0x000000006c0472ca */ /* 0x000fe200000e0000 */
[----:B------:R-:W-:Y:S01]  /*9220*/  UMOV UR7, UR36 ;  /* 0x0000002400077c82 */ /* 0x000fe20008000000 */
[----:B------:R-:W-:Y:S02]  /*9230*/  UIADD3 UR9, UPT, UPT, UR41, 0xc0, URZ ;  /* 0x000000c029097890 */ /* 0x000fe4000fffe0ff */
[----:B------:R-:W-:Y:S01]  /*9240*/  UIADD3 UR8, UPT, UPT, UR49, 0x4b00, URZ ;  /* 0x00004b0031087890 */ /* 0x000fe2000fffe0ff */
[----:B------:R-:W-:Y:S01]  /*9250*/  UMOV UR10, UR42 ;  /* 0x0000002a000a7c82 */ /* 0x000fe20008000000 */
[----:B------:R-:W-:Y:S07]  /*9260*/  UMOV UR11, UR36 ;  /* 0x00000024000b7c82 */ /* 0x000fee0008000000 */
[----:B------:R2:W-:Y:S01]  /*9270*/  UTMASTG.3D [UR4], [UR12] ;  /* 0x000000040c0073b5 */ /* 0x0005e20008010000 */
[----:B------:R2:W-:Y:S01]  /*9280*/  UTMASTG.3D [UR8], [UR12] ;  /* 0x000000080c0073b5 */ /* 0x0005e20008010000 */
[----:B------:R0:W-:Y:S01]  /*9290*/  UTMACMDFLUSH ;  /* 0x00000000000079b7 */ /* 0x0001e20000000000 */
[----:B--2---:R-:W-:Y:S04]  /*92a0*/  DEPBAR.LE SB0, 0x1 ;  /* 0x000080400000791a */ /* 0x004fe80000000000 */
.L_x_146:
[----:B------:R-:W-:Y:S05]  /*92b0*/  BSYNC.RECONVERGENT B0 ;  /* 0x0000000000007941 */ /* 0x000fea0003800200 */
.L_x_145:
        /* <DEDUP_REMOVED lines=15> */
.L_x_150:
[----:B------:R-:W-:Y:S05]  /*93b0*/  BSYNC B0 ;  /* 0x0000000000007941 */ /* 0x000fea0003800000 */
.L_x_149:
        /* <DEDUP_REMOVED lines=19> */
.L_x_148:
[----:B------:R-:W-:Y:S05]  /*94f0*/  BSYNC B1 ;  /* 0x0000000000017941 */ /* 0x000fea0003800000 */
.L_x_147:
        /* <DEDUP_REMOVED lines=21> */
.L_x_152:
[----:B------:R-:W-:Y:S01]  /*9650*/  ISETP.NE.AND P0, PT, R109, RZ, PT ;  /* 0x000000ff6d00720c */ /* 0x000fe20003f05270 */
[----:B------:R-:W-:Y:S05]  /*9660*/  WARPSYNC.ALL ;  /* 0x0000000000007948 */ /* 0x000fea0003800000 */
[----:B------:R-:W-:Y:S01]  /*9670*/  R2UR UR4, R48 ;  /* 0x00000000300472ca */ /* 0x000fe200000e0000 */
[----:B------:R-:W-:Y:S01]  /*9680*/  BSSY.RECONVERGENT B0, `(.L_x_153) ;  /* 0x000009f000007945 */ /* 0x000fe20003800200 */
[-C--:B------:R-:W-:Y:S02]  /*9690*/  F2FP.F16.E4M3.UNPACK_B R4, R81.reuse ;  /* 0x00000051ff04723e */ /* 0x080fe400020006ff */
[-C--:B------:R-:W-:Y:S02]  /*96a0*/  F2FP.F16.E4M3.UNPACK_B R2, R80.reuse ;  /* 0x00000050ff02723e */ /* 0x080fe400020006ff */
[----:B------:R-:W-:Y:S01]  /*96b0*/  F2FP.F16.E4M3.UNPACK_B R80, R80.H1 ;  /* 0x00000050ff50723e */ /* 0x000fe200030006ff */
[--C-:B------:R-:W-:Y:S01]  /*96c0*/  HADD2.F32 R50, -RZ, R4.reuse.H0_H0 ;  /* 0x20000004ff327230 */ /* 0x100fe20000004100 */
[----:B------:R-:W-:Y:S01]  /*96d0*/  F2FP.F16.E4M3.UNPACK_B R81, R81.H1 ;  /* 0x00000051ff51723e */ /* 0x000fe200030006ff */
[----:B------:R-:W-:Y:S01]  /*96e0*/  HADD2.F32 R51, -RZ, R4.H1_H1 ;  /* 0x30000004ff337230 */ /* 0x000fe20000004100 */
[-C--:B------:R-:W-:Y:S01]  /*96f0*/  F2FP.F16.E4M3.UNPACK_B R55, R82.reuse ;  /* 0x00000052ff37723e */ /* 0x080fe200020006ff */
[--C-:B------:R-:W-:Y:S01]  /*9700*/  HADD2.F32 R0, -RZ, R2.reuse.H0_H0 ;  /* 0x20000002ff007230 */ /* 0x100fe20000004100 */
[----:B------:R-:W-:Y:S01]  /*9710*/  F2FP.F16.E4M3.UNPACK_B R82, R82.H1 ;  /* 0x00000052ff52723e */ /* 0x000fe200030006ff */
[----:B-1----:R-:W1:Y:S01]  /*9720*/  LDTM.x32 R4, tmem[UR4+0x60] ;  /* 0x00006004000479ee */ /* 0x002e6200082c0000 */
[----:B------:R-:W-:Y:S01]  /*9730*/  NOP ;  /* 0x0000000000007918 */ /* 0x000fe20000000000 */
[----:B------:R-:W-:Y:S01]  /*9740*/  IADD3 R111, PT, PT, R111, 0x190, RZ ;  /* 0x000001906f6f7810 */ /* 0x000fe20007ffe0ff */
[----:B------:R-:W-:Y:S01]  /*9750*/  HADD2.F32 R2, -RZ, R2.H1_H1 ;  /* 0x30000002ff027230 */ /* 0x000fe20000004100 */
[----:B------:R-:W-:Y:S01]  /*9760*/  F2FP.F16.E4M3.UNPACK_B R59, R83 ;  /* 0x00000053ff3b723e */ /* 0x000fe200020006ff */
[--C-:B------:R-:W-:Y:S01]  /*9770*/  HADD2.F32 R54, -RZ, R55.reuse.H0_H0 ;  /* 0x20000037ff367230 */ /* 0x100fe20000004100 */
[----:B------:R-:W-:Y:S01]  /*9780*/  LOP3.LUT R111, R111, 0xfefffff8, RZ, 0xc0, !PT ;  /* 0xfefffff86f6f7812 */ /* 0x000fe200078ec0ff */
[----:B------:R-:W-:Y:S01]  /*9790*/  HADD2.F32 R55, -RZ, R55.H1_H1 ;  /* 0x30000037ff377230 */ /* 0x000fe20000004100 */
[----:B------:R-:W-:Y:S01]  /*97a0*/  F2FP.F16.E4M3.UNPACK_B R63, R84 ;  /* 0x00000054ff3f723e */ /* 0x000fe200020006ff */
[--C-:B------:R-:W-:Y:S01]  /*97b0*/  HADD2.F32 R58, -RZ, R59.reuse.H0_H0 ;  /* 0x2000003bff3a7230 */ /* 0x100fe20000004100 */
[----:B-1----:R1:W-:Y:S01]  /*97c0*/  SYNCS.ARRIVE.TRANS64.RED.A1T0 RZ, [R111+URZ], RZ ;  /* 0x000000ff6fff79a7 */ /* 0x0023e200081004ff */
[----:B------:R-:W-:Y:S01]  /*97d0*/  HADD2.F32 R59, -RZ, R59.H1_H1 ;  /* 0x3000003bff3b7230 */ /* 0x000fe20000004100 */
[----:B------:R-:W-:Y:S01]  /*97e0*/  F2FP.F16.E4M3.UNPACK_B R67, R85 ;  /* 0x00000055ff43723e */ /* 0x000fe200020006ff */
[--C-:B------:R-:W-:Y:S01]  /*97f0*/  HADD2.F32 R62, -RZ, R63.reuse.H0_H0 ;  /* 0x2000003fff3e7230 */ /* 0x100fe20000004100 */
[----:B------:R-:W-:Y:S01]  /*9800*/  F2FP.F16.E4M3.UNPACK_B R71, R86 ;  /* 0x00000056ff47723e */ /* 0x000fe200020006ff */
[----:B------:R-:W-:Y:S01]  /*9810*/  HADD2.F32 R63, -RZ, R63.H1_H1 ;  /* 0x3000003fff3f7230 */ /* 0x000fe20000004100 */
[----:B------:R-:W-:Y:S01]  /*9820*/  F2FP.F16.E4M3.UNPACK_B R75, R87 ;  /* 0x00000057ff4b723e */ /* 0x000fe200020006ff */
[--C-:B------:R-:W-:Y:S01]  /*9830*/  HADD2.F32 R66, -RZ, R67.reuse.H0_H0 ;  /* 0x20000043ff427230 */ /* 0x100fe20000004100 */
[----:B------:R-:W-:Y:S01]  /*9840*/  F2FP.F16.E4M3.UNPACK_B R83, R83.H1 ;  /* 0x00000053ff53723e */ /* 0x000fe200030006ff */
[----:B------:R-:W-:Y:S01]  /*9850*/  HADD2.F32 R67, -RZ, R67.H1_H1 ;  /* 0x30000043ff437230 */ /* 0x000fe20000004100 */
[----:B------:R-:W-:Y:S01]  /*9860*/  F2FP.F16.E4M3.UNPACK_B R84, R84.H1 ;  /* 0x00000054ff54723e */ /* 0x000fe200030006ff */
[--C-:B------:R-:W-:Y:S01]  /*9870*/  HADD2.F32 R70, -RZ, R71.reuse.H0_H0 ;  /* 0x20000047ff467230 */ /* 0x100fe20000004100 */
[----:B------:R-:W-:Y:S01]  /*9880*/  F2FP.F16.E4M3.UNPACK_B R85, R85.H1 ;  /* 0x00000055ff55723e */ /* 0x000fe200030006ff */
[----:B------:R-:W-:Y:S02]  /*9890*/  HADD2.F32 R71, -RZ, R71.H1_H1 ;  /* 0x30000047ff477230 */ /* 0x000fe40000004100 */
[C---:B------:R-:W-:Y:S01]  /*98a0*/  FMUL R4, R47.reuse, R4 ;  /* 0x000000042f047220 */ /* 0x040fe20000400000 */
[C---:B------:R-:W-:Y:S01]  /*98b0*/  FMUL R5, R47.reuse, R5 ;  /* 0x000000052f057220 */ /* 0x040fe20000400000 */
[--C-:B------:R-:W-:Y:S02]  /*98c0*/  HADD2.F32 R3, -RZ, R80.reuse.H0_H0 ;  /* 0x20000050ff037230 */ /* 0x100fe40000004100 */
[----:B------:R-:W-:Y:S01]  /*98d0*/  FMUL R8, R47, R8 ;  /* 0x000000082f087220 */ /* 0x000fe20000400000 */
[C---:B------:R-:W-:Y:S01]  /*98e0*/  FFMA R4, R49.reuse, R0, R4 ;  /* 0x0000000031047223 */ /* 0x040fe20000000004 */
        /* <DEDUP_REMOVED lines=12> */
[--C-:B------:R-:W-:Y:S02]  /*99b0*/  HADD2.F32 R74, -RZ, R75.reuse.H0_H0 ;  /* 0x2000004bff4a7230 */ /* 0x100fe40000004100 */
[C---:B------:R-:W-:Y:S01]  /*99c0*/  FMUL R28, R47.reuse, R32 ;  /* 0x000000202f1c7220 */ /* 0x040fe20000400000 */
[----:B------:R-:W-:Y:S02]  /*99d0*/  HADD2.F32 R75, -RZ, R75.H1_H1 ;  /* 0x3000004bff4b7230 */ /* 0x000fe40000004100 */
[C---:B------:R-:W-:Y:S01]  /*99e0*/  FMUL R29, R47.reuse, R33 ;  /* 0x000000212f1d7220 */ /* 0x040fe20000400000 */
[----:B------:R-:W-:Y:S02]  /*99f0*/  HADD2.F32 R48, -RZ, R80.H1_H1 ;  /* 0x30000050ff307230 */ /* 0x000fe40000004100 */
[C---:B------:R-:W-:Y:S01]  /*9a00*/  FMUL R6, R47.reuse, R6 ;  /* 0x000000062f067220 */ /* 0x040fe20000400000 */
[C---:B------:R-:W-:Y:S01]  /*9a10*/  FMUL R7, R47.reuse, R7 ;  /* 0x000000072f077220 */ /* 0x040fe20000400000 */
[--C-:B------:R-:W-:Y:S02]  /*9a20*/  HADD2.F32 R52, -RZ, R81.reuse.H0_H0 ;  /* 0x20000051ff347230 */ /* 0x100fe40000004100 */
[----:B------:R-:W-:Y:S01]  /*9a30*/  FMUL R10, R47, R10 ;  /* 0x0000000a2f0a7220 */ /* 0x000fe20000400000 */
[C---:B------:R-:W-:Y:S01]  /*9a40*/  FFMA R6, R49.reuse, R3, R6 ;  /* 0x0000000331067223 */ /* 0x040fe20000000006 */
[----:B------:R-:W-:Y:S02]  /*9a50*/  HADD2.F32 R53, -RZ, R81.H1_H1 ;  /* 0x30000051ff357230 */ /* 0x000fe40000004100 */
[C---:B------:R-:W-:Y:S01]  /*9a60*/  FFMA R7, R49.reuse, R48, R7 ;  /* 0x0000003031077223 */ /* 0x040fe20000000007 */
[C---:B------:R-:W-:Y:S01]  /*9a70*/  FFMA R8, R49.reuse, R50, R8 ;  /* 0x0000003231087223 */ /* 0x040fe20000000008 */
[C---:B------:R-:W-:Y:S01]  /*9a80*/  FFMA R9, R49.reuse, R51, R9 ;  /* 0x0000003331097223 */ /* 0x040fe20000000009 */
[----:B------:R-:W-:Y:S01]  /*9a90*/  FFMA R10, R49, R52, R10 ;  /* 0x00000034310a7223 */ /* 0x000fe2000000000a */
[----:B------:R-:W-:Y:S01]  /*9aa0*/  FMUL R11, R47, R11 ;  /* 0x0000000b2f0b7220 */ /* 0x000fe20000400000 */
[----:B------:R-:W-:Y:S01]  /*9ab0*/  F2FP.F16.E4M3.UNPACK_B R86, R86.H1 ;  /* 0x00000056ff56723e */ /* 0x000fe200030006ff */
[--C-:B------:R-:W-:Y:S01]  /*9ac0*/  HADD2.F32 R56, -RZ, R82.reuse.H0_H0 ;  /* 0x20000052ff387230 */ /* 0x100fe20000004100 */
[----:B------:R-:W-:Y:S01]  /*9ad0*/  F2FP.SATFINITE.E4M3.F32.PACK_AB_MERGE_C R6, R7, R6, RZ ;  /* 0x000000060706723e */ /* 0x000fe200048070ff */
[C---:B------:R-:W-:Y:S01]  /*9ae0*/  FFMA R11, R49.reuse, R53, R11 ;  /* 0x00000035310b7223 */ /* 0x040fe2000000000b */
[C---:B------:R-:W-:Y:S01]  /*9af0*/  FFMA R12, R49.reuse, R54, R12 ;  /* 0x00000036310c7223 */ /* 0x040fe2000000000c */
[----:B------:R-:W-:Y:S01]  /*9b00*/  FFMA R13, R49, R55, R13 ;  /* 0x00000037310d7223 */ /* 0x000fe2000000000d */
[----:B------:R-:W-:Y:S01]  /*9b10*/  F2FP.SATFINITE.E4M3.F32.PACK_AB_MERGE_C R4, R5, R4, R6 ;  /* 0x000000040504723e */ /* 0x000fe20004807006 */
[----:B------:R-:W-:Y:S01]  /*9b20*/  HADD2.F32 R57, -RZ, R82.H1_H1 ;  /* 0x30000052ff397230 */ /* 0x000fe20000004100 */
[----:B------:R-:W-:Y:S01]  /*9b30*/  F2FP.SATFINITE.E4M3.F32.PACK_AB_MERGE_C R10, R11, R10, RZ ;  /* 0x0000000a0b0a723e */ /* 0x000fe200048070ff */
[C---:B------:R-:W-:Y:S01]  /*9b40*/  FMUL R14, R47.reuse, R14 ;  /* 0x0000000e2f0e7220 */ /* 0x040fe20000400000 */
[----:B------:R-:W-:Y:S01]  /*9b50*/  FMUL R15, R47, R15 ;  /* 0x0000000f2f0f7220 */ /* 0x000fe20000400000 */
[--C-:B------:R-:W-:Y:S01]  /*9b60*/  HADD2.F32 R60, -RZ, R83.reuse.H0_H0 ;  /* 0x20000053ff3c7230 */ /* 0x100fe20000004100 */
[----:B------:R-:W-:Y:S01]  /*9b70*/  F2FP.SATFINITE.E4M3.F32.PACK_AB_MERGE_C R5, R9, R8, R10 ;  /* 0x000000080905723e */ /* 0x000fe2000480700a */
[C---:B------:R-:W-:Y:S01]  /*9b80*/  FFMA R14, R49.reuse, R56, R14 ;  /* 0x00000038310e7223 */ /* 0x040fe2000000000e */
[C---:B------:R-:W-:Y:S01]  /*9b90*/  FFMA R15, R49.reuse, R57, R15 ;  /* 0x00000039310f7223 */ /* 0x040fe2000000000f */
[C---:B------:R-:W-:Y:S01]  /*9ba0*/  FFMA R16, R49.reuse, R58, R16 ;  /* 0x0000003a31107223 */ /* 0x040fe20000000010 */
[----:B------:R-:W-:Y:S01]  /*9bb0*/  FFMA R17, R49, R59, R17 ;  /* 0x0000003b31117223 */ /* 0x000fe20000000011 */
[----:B------:R-:W-:Y:S02]  /*9bc0*/  HADD2.F32 R61, -RZ, R83.H1_H1 ;  /* 0x30000053ff3d7230 */ /* 0x000fe40000004100 */
[C---:B------:R-:W-:Y:S01]  /*9bd0*/  FMUL R18, R47.reuse, R18 ;  /* 0x000000122f127220 */ /* 0x040fe20000400000 */
[C---:B------:R-:W-:Y:S01]  /*9be0*/  FMUL R19, R47.reuse, R19 ;  /* 0x000000132f137220 */ /* 0x040fe20000400000 */
[--C-:B------:R-:W-:Y:S02]  /*9bf0*/  HADD2.F32 R64, -RZ, R84.reuse.H0_H0 ;  /* 0x20000054ff407230 */ /* 0x100fe40000004100 */
[----:B------:R-:W-:Y:S01]  /*9c00*/  FMUL R22, R47, R22 ;  /* 0x000000162f167220 */ /* 0x000fe20000400000 */
[C---:B------:R-:W-:Y:S01]  /*9c10*/  FFMA R18, R49.reuse, R60, R18 ;  /* 0x0000003c31127223 */ /* 0x040fe20000000012 */
[----:B------:R-:W-:Y:S02]  /*9c20*/  HADD2.F32 R65, -RZ, R84.H1_H1 ;  /* 0x30000054ff417230 */ /* 0x000fe40000004100 */
[----:B------:R-:W-:Y:S01]  /*9c30*/  FFMA R19, R49, R61, R19 ;  /* 0x0000003d31137223 */ /* 0x000fe20000000013 */
[----:B------:R-:W-:Y:S01]  /*9c40*/  FMUL R23, R47, R23 ;  /* 0x000000172f177220 */ /* 0x000fe20000400000 */
[C---:B------:R-:W-:Y:S01]  /*9c50*/  FFMA R20, R49.reuse, R62, R20 ;  /* 0x0000003e31147223 */ /* 0x040fe20000000014 */
[C---:B------:R-:W-:Y:S01]  /*9c60*/  FFMA R21, R49.reuse, R63, R21 ;  /* 0x0000003f31157223 */ /* 0x040fe20000000015 */
[--C-:B------:R-:W-:Y:S02]  /*9c70*/  HADD2.F32 R68, -RZ, R85.reuse.H0_H0 ;  /* 0x20000055ff447230 */ /* 0x100fe40000004100 */
[----:B------:R-:W-:Y:S01]  /*9c80*/  FFMA R22, R49, R64, R22 ;  /* 0x0000004031167223 */ /* 0x000fe20000000016 */
[----:B------:R-:W-:Y:S02]  /*9c90*/  HADD2.F32 R69, -RZ, R85.H1_H1 ;  /* 0x30000055ff457230 */ /* 0x000fe40000004100 */
[----:B------:R-:W-:Y:S01]  /*9ca0*/  FMUL R3, R47, R26 ;  /* 0x0000001a2f037220 */ /* 0x000fe20000400000 */
[----:B------:R-:W-:Y:S01]  /*9cb0*/  FFMA R23, R49, R65, R23 ;  /* 0x0000004131177223 */ /* 0x000fe20000000017 */
[----:B------:R-:W-:Y:S01]  /*9cc0*/  FMUL R27, R47, R27 ;  /* 0x0000001b2f1b7220 */ /* 0x000fe20000400000 */
[C---:B------:R-:W-:Y:S01]  /*9cd0*/  FFMA R0, R49.reuse, R66, R0 ;  /* 0x0000004231007223 */ /* 0x040fe20000000000 */
[----:B------:R-:W-:Y:S01]  /*9ce0*/  F2FP.F16.E4M3.UNPACK_B R87, R87.H1 ;  /* 0x00000057ff57723e */ /* 0x000fe200030006ff */
        /* <DEDUP_REMOVED lines=15> */
[----:B------:R-:W-:Y:S01]  /*9de0*/  F2FP.SATFINITE.E4M3.F32.PACK_AB_MERGE_C R14, R15, R14, RZ ;  /* 0x0000000e0f0e723e */ /* 0x000fe200048070ff */
[----:B------:R-:W-:Y:S01]  /*9df0*/  FFMA R28, R49, R74, R28 ;  /* 0x0000004a311c7223 */ /* 0x000fe2000000001c */
[----:B------:R-:W-:Y:S01]  /*9e00*/  F2FP.SATFINITE.E4M3.F32.PACK_AB_MERGE_C R7, R19, R18, RZ ;  /* 0x000000121307723e */ /* 0x000fe200048070ff */
[C---:B------:R-:W-:Y:S01]  /*9e10*/  FFMA R29, R49.reuse, R75, R29 ;  /* 0x0000004b311d7223 */ /* 0x040fe2000000001d */
[----:B------:R-:W-:Y:S01]  /*9e20*/  FFMA R30, R49, R76, R30 ;  /* 0x0000004c311e7223 */ /* 0x000fe2000000001e */
[----:B------:R-:W-:Y:S01]  /*9e30*/  F2FP.SATFINITE.E4M3.F32.PACK_AB_MERGE_C R22, R23, R22, RZ ;  /* 0x000000161716723e */ /* 0x000fe200048070ff */
[----:B------:R-:W-:Y:S01]  /*9e40*/  FFMA R35, R49, R77, R35 ;  /* 0x0000004d31237223 */ /* 0x000fe20000000023 */
[----:B------:R-:W-:Y:S02]  /*9e50*/  F2FP.SATFINITE.E4M3.F32.PACK_AB_MERGE_C R6, R13, R12, R14 ;  /* 0x0000000c0d06723e */ /* 0x000fe4000480700e */
[----:B------:R-:W-:Y:S02]  /*9e60*/  F2FP.SATFINITE.E4M3.F32.PACK_AB_MERGE_C R7, R17, R16, R7 ;  /* 0x000000101107723e */ /* 0x000fe40004807007 */
[----:B------:R-:W-:Y:S02]  /*9e70*/  F2FP.SATFINITE.E4M3.F32.PACK_AB_MERGE_C R20, R21, R20, R22 ;  /* 0x000000141514723e */ /* 0x000fe40004807016 */
[----:B------:R-:W-:Y:S01]  /*9e80*/  F2FP.SATFINITE.E4M3.F32.PACK_AB_MERGE_C R3, R27, R3, RZ ;  /* 0x000000031b03723e */ /* 0x000fe200048070ff */
[----:B------:R1:W-:Y:S01]  /*9e90*/  STS.128 [R100+UR49+0x5300], R4 ;  /* 0x0053000464007988 */ /* 0x0003e20008000c31 */
[----:B------:R-:W-:Y:S02]  /*9ea0*/  F2FP.SATFINITE.E4M3.F32.PACK_AB_MERGE_C R22, R31, R26, RZ ;  /* 0x0000001a1f16723e */ /* 0x000fe400048070ff */
[----:B------:R-:W-:Y:S02]  /*9eb0*/  F2FP.SATFINITE.E4M3.F32.PACK_AB_MERGE_C R23, R35, R30, RZ ;  /* 0x0000001e2317723e */ /* 0x000fe400048070ff */
[----:B------:R-:W-:Y:S02]  /*9ec0*/  F2FP.SATFINITE.E4M3.F32.PACK_AB_MERGE_C R21, R2, R0, R3 ;  /* 0x000000000215723e */ /* 0x000fe40004807003 */
[----:B------:R-:W-:Y:S02]  /*9ed0*/  F2FP.SATFINITE.E4M3.F32.PACK_AB_MERGE_C R22, R25, R24, R22 ;  /* 0x000000181916723e */ /* 0x000fe40004807016 */
[----:B------:R-:W-:Y:S02]  /*9ee0*/  F2FP.SATFINITE.E4M3.F32.PACK_AB_MERGE_C R23, R29, R28, R23 ;  /* 0x0000001c1d17723e */ /* 0x000fe40004807017 */
[----:B------:R-:W-:Y:S03]  /*9ef0*/  IADD3 R45, PT, PT, R45, 0x1, RZ ;  /* 0x000000012d2d7810 */ /* 0x000fe60007ffe0ff */
        /* <DEDUP_REMOVED lines=23> */
.L_x_154:
[----:B------:R-:W-:Y:S05]  /*a070*/  BSYNC.RECONVERGENT B0 ;  /* 0x0000000000007941 */ /* 0x000fea0003800200 */
.L_x_153:
[----:B------:R-:W-:Y:S01]  /*a080*/  BAR.SYNC.DEFER_BLOCKING 0x1, 0x80 ;  /* 0x0042000000007b1d */ /* 0x000fe20000010000 */
[----:B------:R-:W-:Y:S01]  /*a090*/  ISETP.NE.AND P2, PT, R110, RZ, PT ;  /* 0x000000ff6e00720c */ /* 0x000fe20003f45270 */
[----:B------:R-:W-:Y:S01]  /*a0a0*/  IMAD.IADD R15, R43, 0x1, R94 ;  /* 0x000000012b0f7824 */ /* 0x000fe200078e025e */
[----:B------:R-:W-:Y:S01]  /*a0b0*/  ISETP.NE.AND P0, PT, R112, 0x2, PT ;  /* 0x000000027000780c */ /* 0x000fe20003f05270 */
[----:B------:R-:W-:Y:S01]  /*a0c0*/  IMAD.IADD R14, R44, 0x1, R95 ;  /* 0x000000012c0e7824 */ /* 0x000fe200078e025f */
[----:B------:R-:W-:Y:S02]  /*a0d0*/  ISETP.NE.AND P1, PT, R45, 0x4, PT ;  /* 0x000000042d00780c */ /* 0x000fe40003f25270 */
[----:B------:R-:W-:Y:S02]  /*a0e0*/  SEL R2, RZ, 0x1, P0 ;  /* 0x00000001ff027807 */ /* 0x000fe40000000000 */
[----:B------:R-:W-:Y:S02]  /*a0f0*/  SEL R0, RZ, 0x1, P1 ;  /* 0x00000001ff007807 */ /* 0x000fe40000800000 */
[----:B------:R-:W-:Y:S02]  /*a100*/  LOP3.LUT R106, R106, R2, RZ, 0x3c, !PT ;  /* 0x000000026a6a7212 */ /* 0x000fe400078e3cff */
[----:B------:R-:W-:Y:S02]  /*a110*/  LOP3.LUT R107, R107, R0, RZ, 0x3c, !PT ;  /* 0x000000006b6b7212 */ /* 0x000fe400078e3cff */
[----:B------:R-:W-:Y:S02]  /*a120*/  @P2 R2UR UR36, R103 ;  /* 0x00000000672422ca */ /* 0x000fe400000e0000 */
[----:B------:R-:W-:Y:S02]  /*a130*/  SEL R112, R112, RZ, P0 ;  /* 0x000000ff70707207 */ /* 0x000fe40000000000 */
[----:B------:R-:W-:Y:S01]  /*a140*/  SEL R45, R45, RZ, P1 ;  /* 0x000000ff2d2d7207 */ /* 0x000fe20000800000 */
[----:B------:R-:W-:Y:S10]  /*a150*/  @P2 BRA `(.L_x_155) ;  /* 0xffffffb800fc2947 */ /* 0x000ff4000383ffff */
[----:B------:R-:W-:Y:S05]  /*a160*/  EXIT ;  /* 0x000000000000794d */ /* 0x000fea0003800000 */
.L_x_25:
[----:B--2---:R2:W4:Y:S02]  /*a170*/  SYNCS.PHASECHK.TRANS64.TRYWAIT P0, [R2+URZ+0x1c0], R3 ;  /* 0x0001c003020075a7 */ /* 0x00452400080011ff */
[----:B----4-:R-:W-:Y:S05]  /*a180*/  @!P0 NANOSLEEP.SYNCS 0x989680 ;  /* 0x009896800000895d */ /* 0x010fea0003900000 */
[----:B------:R-:W4:Y:S02]  /*a190*/  @!P0 SYNCS.PHASECHK.TRANS64 P0, [R2+URZ+0x1c0], R3 ;  /* 0x0001c003020085a7 */ /* 0x000f2400080010ff */
[----:B----4-:R-:W-:Y:S05]  /*a1a0*/  @!P0 BRA `(.L_x_25) ;  /* 0xfffffffc00f08947 */ /* 0x010fea000383ffff */
[----:B------:R-:W-:Y:S05]  /*a1b0*/  BRA `(.L_x_156) ;  /* 0xffffff7800007947 */ /* 0x000fea000383ffff */
.L_x_28:
[----:B------:R-:W-:-:S07]  /*a1c0*/  MOV R2, UR33 ;  /* 0x0000002100027c02 */ /* 0x000fce0008000f00 */
.L_x_157:
[----:B-1----:R1:W2:Y:S02]  /*a1d0*/  SYNCS.PHASECHK.TRANS64.TRYWAIT P0, [R2+URZ+0x80], R4 ;  /* 0x00008004020075a7 */ /* 0x0022a400080011ff */
[----:B--2---:R-:W-:Y:S05]  /*a1e0*/  @!P0 NANOSLEEP.SYNCS 0x989680 ;  /* 0x009896800000895d */ /* 0x004fea0003900000 */
[----:B------:R-:W2:Y:S02]  /*a1f0*/  @!P0 SYNCS.PHASECHK.TRANS64 P0, [R2+URZ+0x80], R4 ;  /* 0x00008004020085a7 */ /* 0x000ea400080010ff */
[----:B--2---:R-:W-:Y:S05]  /*a200*/  @!P0 BRA `(.L_x_157) ;  /* 0xfffffffc00f08947 */ /* 0x004fea000383ffff */
[----:B------:R-:W-:Y:S05]  /*a210*/  BRA `(.L_x_27) ;  /* 0xffffff7800687947 */ /* 0x000fea000383ffff */
.L_x_35:
[----:B-1----:R-:W-:-:S07]  /*a220*/  MOV R2, UR17 ;  /* 0x0000001100027c02 */ /* 0x002fce0008000f00 */
.L_x_158:
[----:B-1----:R1:W2:Y:S02]  /*a230*/  SYNCS.PHASECHK.TRANS64.TRYWAIT P0, [R2+URZ+0x80], R4 ;  /* 0x00008004020075a7 */ /* 0x0022a400080011ff */
[----:B--2---:R-:W-:Y:S05]  /*a240*/  @!P0 NANOSLEEP.SYNCS 0x989680 ;  /* 0x009896800000895d */ /* 0x004fea0003900000 */
[----:B------:R-:W2:Y:S02]  /*a250*/  @!P0 SYNCS.PHASECHK.TRANS64 P0, [R2+URZ+0x80], R4 ;  /* 0x00008004020085a7 */ /* 0x000ea400080010ff */
[----:B--2---:R-:W-:Y:S05]  /*a260*/  @!P0 BRA `(.L_x_158) ;  /* 0xfffffffc00f08947 */ /* 0x004fea000383ffff */
[----:B------:R-:W-:Y:S05]  /*a270*/  BRA `(.L_x_34) ;  /* 0xffffff7c00247947 */ /* 0x000fea000383ffff */
.L_x_40:
[----:B-1----:R1:W2:Y:S02]  /*a280*/  SYNCS.PHASECHK.TRANS64.TRYWAIT P0, [R2+URZ+0x150], R3 ;  /* 0x00015003020075a7 */ /* 0x0022a400080011ff */
[----:B--2---:R-:W-:Y:S05]  /*a290*/  @!P0 NANOSLEEP.SYNCS 0x989680 ;  /* 0x009896800000895d */ /* 0x004fea0003900000 */
[----:B------:R-:W2:Y:S02]  /*a2a0*/  @!P0 SYNCS.PHASECHK.TRANS64 P0, [R2+URZ+0x150], R3 ;  /* 0x00015003020085a7 */ /* 0x000ea400080010ff */
[----:B--2---:R-:W-:Y:S05]  /*a2b0*/  @!P0 BRA `(.L_x_40) ;  /* 0xfffffffc00f08947 */ /* 0x004fea000383ffff */
[----:B------:R-:W-:Y:S05]  /*a2c0*/  BRA `(.L_x_159) ;  /* 0xffffff7c00c87947 */ /* 0x000fea000383ffff */
.L_x_44:
[----:B---3--:R-:W-:-:S07]  /*a2d0*/  MOV R0, UR4 ;  /* 0x0000000400007c02 */ /* 0x008fce0008000f00 */
.L_x_160:
[----:B-1----:R1:W2:Y:S02]  /*a2e0*/  SYNCS.PHASECHK.TRANS64.TRYWAIT P0, [R0+URZ], R2 ;  /* 0x00000002000075a7 */ /* 0x0022a400080011ff */
[----:B--2---:R-:W-:Y:S05]  /*a2f0*/  @!P0 NANOSLEEP.SYNCS 0x989680 ;  /* 0x009896800000895d */ /* 0x004fea0003900000 */
[----:B------:R-:W2:Y:S02]  /*a300*/  @!P0 SYNCS.PHASECHK.TRANS64 P0, [R0+URZ], R2 ;  /* 0x00000002000085a7 */ /* 0x000ea400080010ff */
[----:B--2---:R-:W-:Y:S05]  /*a310*/  @!P0 BRA `(.L_x_160) ;  /* 0xfffffffc00f08947 */ /* 0x004fea000383ffff */
[----:B------:R-:W-:Y:S05]  /*a320*/  BRA `(.L_x_161) ;  /* 0xffffff8400387947 */ /* 0x000fea000383ffff */
.L_x_45:
[----:B---3--:R-:W-:-:S07]  /*a330*/  MOV R0, UR4 ;  /* 0x0000000400007c02 */ /* 0x008fce0008000f00 */
.L_x_162:
[----:B-1----:R1:W2:Y:S02]  /*a340*/  SYNCS.PHASECHK.TRANS64.TRYWAIT P0, [R0+URZ], R3 ;  /* 0x00000003000075a7 */ /* 0x0022a400080011ff */
[----:B--2---:R-:W-:Y:S05]  /*a350*/  @!P0 NANOSLEEP.SYNCS 0x989680 ;  /* 0x009896800000895d */ /* 0x004fea0003900000 */
[----:B------:R-:W2:Y:S02]  /*a360*/  @!P0 SYNCS.PHASECHK.TRANS64 P0, [R0+URZ], R3 ;  /* 0x00000003000085a7 */ /* 0x000ea400080010ff */
[----:B--2---:R-:W-:Y:S05]  /*a370*/  @!P0 BRA `(.L_x_162) ;  /* 0xfffffffc00f08947 */ /* 0x004fea000383ffff */
[----:B------:R-:W-:Y:S05]  /*a380*/  BRA `(.L_x_163) ;  /* 0xffffff8400447947 */ /* 0x000fea000383ffff */
.L_x_46:
[----:B---3--:R-:W-:-:S07]  /*a390*/  MOV R0, UR4 ;  /* 0x0000000400007c02 */ /* 0x008fce0008000f00 */
.L_x_164:
[----:B-1----:R1:W2:Y:S02]  /*a3a0*/  SYNCS.PHASECHK.TRANS64.TRYWAIT P0, [R0+URZ], R3 ;  /* 0x00000003000075a7 */ /* 0x0022a400080011ff */
[----:B--2---:R-:W-:Y:S05]  /*a3b0*/  @!P0 NANOSLEEP.SYNCS 0x989680 ;  /* 0x009896800000895d */ /* 0x004fea0003900000 */
[----:B------:R-:W2:Y:S02]  /*a3c0*/  @!P0 SYNCS.PHASECHK.TRANS64 P0, [R0+URZ], R3 ;  /* 0x00000003000085a7 */ /* 0x000ea400080010ff */
[----:B--2---:R-:W-:Y:S05]  /*a3d0*/  @!P0 BRA `(.L_x_164) ;  /* 0xfffffffc00f08947 */ /* 0x004fea000383ffff */
[----:B------:R-:W-:Y:S05]  /*a3e0*/  BRA `(.L_x_165) ;  /* 0xffffff8400507947 */ /* 0x000fea000383ffff */
.L_x_47:
[----:B---3--:R-:W-:-:S07]  /*a3f0*/  MOV R0, UR4 ;  /* 0x0000000400007c02 */ /* 0x008fce0008000f00 */
.L_x_166:
[----:B-1----:R1:W2:Y:S02]  /*a400*/  SYNCS.PHASECHK.TRANS64.TRYWAIT P0, [R0+URZ], R3 ;  /* 0x00000003000075a7 */ /* 0x0022a400080011ff */
[----:B--2---:R-:W-:Y:S05]  /*a410*/  @!P0 NANOSLEEP.SYNCS 0x989680 ;  /* 0x009896800000895d */ /* 0x004fea0003900000 */
[----:B------:R-:W2:Y:S02]  /*a420*/  @!P0 SYNCS.PHASECHK.TRANS64 P0, [R0+URZ], R3 ;  /* 0x00000003000085a7 */ /* 0x000ea400080010ff */
[----:B--2---:R-:W-:Y:S05]  /*a430*/  @!P0 BRA `(.L_x_166) ;  /* 0xfffffffc00f08947 */ /* 0x004fea000383ffff */
[----:B------:R-:W-:Y:S05]  /*a440*/  BRA `(.L_x_167) ;  /* 0xffffff84005c7947 */ /* 0x000fea000383ffff */
.L_x_48:
[----:B---3--:R-:W-:-:S07]  /*a450*/  MOV R0, UR4 ;  /* 0x0000000400007c02 */ /* 0x008fce0008000f00 */
.L_x_168:
[----:B-1----:R1:W2:Y:S02]  /*a460*/  SYNCS.PHASECHK.TRANS64.TRYWAIT P0, [R0+URZ], R3 ;  /* 0x00000003000075a7 */ /* 0x0022a400080011ff */
[----:B--2---:R-:W-:Y:S05]  /*a470*/  @!P0 NANOSLEEP.SYNCS 0x989680 ;  /* 0x009896800000895d */ /* 0x004fea0003900000 */
[----:B------:R-:W2:Y:S02]  /*a480*/  @!P0 SYNCS.PHASECHK.TRANS64 P0, [R0+URZ], R3 ;  /* 0x00000003000085a7 */ /* 0x000ea400080010ff */
[----:B--2---:R-:W-:Y:S05]  /*a490*/  @!P0 BRA `(.L_x_168) ;  /* 0xfffffffc00f08947 */ /* 0x004fea000383ffff */
[----:B------:R-:W-:Y:S05]  /*a4a0*/  BRA `(.L_x_169) ;  /* 0xffffff8400687947 */ /* 0x000fea000383ffff */
.L_x_49:
[----:B---3--:R-:W-:-:S07]  /*a4b0*/  MOV R0, UR4 ;  /* 0x0000000400007c02 */ /* 0x008fce0008000f00 */
.L_x_170:
[----:B-1----:R1:W2:Y:S02]  /*a4c0*/  SYNCS.PHASECHK.TRANS64.TRYWAIT P0, [R0+URZ], R3 ;  /* 0x00000003000075a7 */ /* 0x0022a400080011ff */
[----:B--2---:R-:W-:Y:S05]  /*a4d0*/  @!P0 NANOSLEEP.SYNCS 0x989680 ;  /* 0x009896800000895d */ /* 0x004fea0003900000 */
[----:B------:R-:W2:Y:S02]  /*a4e0*/  @!P0 SYNCS.PHASECHK.TRANS64 P0, [R0+URZ], R3 ;  /* 0x00000003000085a7 */ /* 0x000ea400080010ff */
[----:B--2---:R-:W-:Y:S05]  /*a4f0*/  @!P0 BRA `(.L_x_170) ;  /* 0xfffffffc00f08947 */ /* 0x004fea000383ffff */
[----:B------:R-:W-:Y:S05]  /*a500*/  BRA `(.L_x_171) ;  /* 0xffffff8400747947 */ /* 0x000fea000383ffff */
.L_x_50:
[----:B---3--:R-:W-:-:S07]  /*a510*/  MOV R0, UR4 ;  /* 0x0000000400007c02 */ /* 0x008fce0008000f00 */
.L_x_172:
[----:B-1----:R1:W2:Y:S02]  /*a520*/  SYNCS.PHASECHK.TRANS64.TRYWAIT P0, [R0+URZ], R3 ;  /* 0x00000003000075a7 */ /* 0x0022a400080011ff */
[----:B--2---:R-:W-:Y:S05]  /*a530*/  @!P0 NANOSLEEP.SYNCS 0x989680 ;  /* 0x009896800000895d */ /* 0x004fea0003900000 */
[----:B------:R-:W2:Y:S02]  /*a540*/  @!P0 SYNCS.PHASECHK.TRANS64 P0, [R0+URZ], R3 ;  /* 0x00000003000085a7 */ /* 0x000ea400080010ff */
[----:B--2---:R-:W-:Y:S05]  /*a550*/  @!P0 BRA `(.L_x_172) ;  /* 0xfffffffc00f08947 */ /* 0x004fea000383ffff */
[----:B------:R-:W-:Y:S05]  /*a560*/  BRA `(.L_x_173) ;  /* 0xffffff8400807947 */ /* 0x000fea000383ffff */
.L_x_51:
[----:B---3--:R-:W-:-:S07]  /*a570*/  MOV R0, UR4 ;  /* 0x0000000400007c02 */ /* 0x008fce0008000f00 */
.L_x_174:
[----:B-1----:R1:W2:Y:S02]  /*a580*/  SYNCS.PHASECHK.TRANS64.TRYWAIT P0, [R0+URZ], R3 ;  /* 0x00000003000075a7 */ /* 0x0022a400080011ff */
[----:B--2---:R-:W-:Y:S05]  /*a590*/  @!P0 NANOSLEEP.SYNCS 0x989680 ;  /* 0x009896800000895d */ /* 0x004fea0003900000 */
[----:B------:R-:W2:Y:S02]  /*a5a0*/  @!P0 SYNCS.PHASECHK.TRANS64 P0, [R0+URZ], R3 ;  /* 0x00000003000085a7 */ /* 0x000ea400080010ff */
[----:B--2---:R-:W-:Y:S05]  /*a5b0*/  @!P0 BRA `(.L_x_174) ;  /* 0xfffffffc00f08947 */ /* 0x004fea000383ffff */
[----:B------:R-:W-:Y:S05]  /*a5c0*/  BRA `(.L_x_175) ;  /* 0xffffff84008c7947 */ /* 0x000fea000383ffff */
.L_x_52:
[----:B---3--:R-:W-:-:S07]  /*a5d0*/  MOV R0, UR4 ;  /* 0x0000000400007c02 */ /* 0x008fce0008000f00 */
.L_x_176:
[----:B-1----:R1:W2:Y:S02]  /*a5e0*/  SYNCS.PHASECHK.TRANS64.TRYWAIT P0, [R0+URZ], R3 ;  /* 0x00000003000075a7 */ /* 0x0022a400080011ff */
[----:B--2---:R-:W-:Y:S05]  /*a5f0*/  @!P0 NANOSLEEP.SYNCS 0x989680 ;  /* 0x009896800000895d */ /* 0x004fea0003900000 */
[----:B------:R-:W2:Y:S02]  /*a600*/  @!P0 SYNCS.PHASECHK.TRANS64 P0, [R0+URZ], R3 ;  /* 0x00000003000085a7 */ /* 0x000ea400080010ff */
[----:B--2---:R-:W-:Y:S05]  /*a610*/  @!P0 BRA `(.L_x_176) ;  /* 0xfffffffc00f08947 */ /* 0x004fea000383ffff */
[----:B------:R-:W-:Y:S05]  /*a620*/  BRA `(.L_x_177) ;  /* 0xffffff8400987947 */ /* 0x000fea000383ffff */
.L_x_53:
[----:B---3--:R-:W-:-:S07]  /*a630*/  MOV R0, UR4 ;  /* 0x0000000400007c02 */ /* 0x008fce0008000f00 */
.L_x_178:
[----:B-1----:R1:W2:Y:S02]  /*a640*/  SYNCS.PHASECHK.TRANS64.TRYWAIT P0, [R0+URZ], R3 ;  /* 0x00000003000075a7 */ /* 0x0022a400080011ff */
[----:B--2---:R-:W-:Y:S05]  /*a650*/  @!P0 NANOSLEEP.SYNCS 0x989680 ;  /* 0x009896800000895d */ /* 0x004fea0003900000 */
[----:B------:R-:W2:Y:S02]  /*a660*/  @!P0 SYNCS.PHASECHK.TRANS64 P0, [R0+URZ], R3 ;  /* 0x00000003000085a7 */ /* 0x000ea400080010ff */
[----:B--2---:R-:W-:Y:S05]  /*a670*/  @!P0 BRA `(.L_x_178) ;  /* 0xfffffffc00f08947 */ /* 0x004fea000383ffff */
[----:B------:R-:W-:Y:S05]  /*a680*/  BRA `(.L_x_179) ;  /* 0xffffff8400a47947 */ /* 0x000fea000383ffff */
.L_x_54:
[----:B---3--:R-:W-:-:S07]  /*a690*/  MOV R0, UR4 ;  /* 0x0000000400007c02 */ /* 0x008fce0008000f00 */
.L_x_180:
[----:B-1----:R1:W2:Y:S02]  /*a6a0*/  SYNCS.PHASECHK.TRANS64.TRYWAIT P0, [R0+URZ], R3 ;  /* 0x00000003000075a7 */ /* 0x0022a400080011ff */
[----:B--2---:R-:W-:Y:S05]  /*a6b0*/  @!P0 NANOSLEEP.SYNCS 0x989680 ;  /* 0x009896800000895d */ /* 0x004fea0003900000 */
[----:B------:R-:W2:Y:S02]  /*a6c0*/  @!P0 SYNCS.PHASECHK.TRANS64 P0, [R0+URZ], R3 ;  /* 0x00000003000085a7 */ /* 0x000ea400080010ff */
[----:B--2---:R-:W-:Y:S05]  /*a6d0*/  @!P0 BRA `(.L_x_180) ;  /* 0xfffffffc00f08947 */ /* 0x004fea000383ffff */
[----:B------:R-:W-:Y:S05]  /*a6e0*/  BRA `(.L_x_181) ;  /* 0xffffff8400b07947 */ /* 0x000fea000383ffff */
.L_x_55:
[----:B---3--:R-:W-:-:S07]  /*a6f0*/  MOV R0, UR4 ;  /* 0x0000000400007c02 */ /* 0x008fce0008000f00 */
.L_x_182:
[----:B-1----:R1:W2:Y:S02]  /*a700*/  SYNCS.PHASECHK.TRANS64.TRYWAIT P0, [R0+URZ], R3 ;  /* 0x00000003000075a7 */ /* 0x0022a400080011ff */
[----:B--2---:R-:W-:Y:S05]  /*a710*/  @!P0 NANOSLEEP.SYNCS 0x989680 ;  /* 0x009896800000895d */ /* 0x004fea0003900000 */
[----:B------:R-:W2:Y:S02]  /*a720*/  @!P0 SYNCS.PHASECHK.TRANS64 P0, [R0+URZ], R3 ;  /* 0x00000003000085a7 */ /* 0x000ea400080010ff */
[----:B--2---:R-:W-:Y:S05]  /*a730*/  @!P0 BRA `(.L_x_182) ;  /* 0xfffffffc00f08947 */ /* 0x004fea000383ffff */
[----:B------:R-:W-:Y:S05]  /*a740*/  BRA `(.L_x_183) ;  /* 0xffffff8400bc7947 */ /* 0x000fea000383ffff */
.L_x_56:
[----:B---3--:R-:W-:-:S07]  /*a750*/  MOV R0, UR4 ;  /* 0x0000000400007c02 */ /* 0x008fce0008000f00 */
.L_x_184:
[----:B-1----:R1:W2:Y:S02]  /*a760*/  SYNCS.PHASECHK.TRANS64.TRYWAIT P0, [R0+URZ], R3 ;  /* 0x00000003000075a7 */ /* 0x0022a400080011ff */
[----:B--2---:R-:W-:Y:S05]  /*a770*/  @!P0 NANOSLEEP.SYNCS 0x989680 ;  /* 0x009896800000895d */ /* 0x004fea0003900000 */
[----:B------:R-:W2:Y:S02]  /*a780*/  @!P0 SYNCS.PHASECHK.TRANS64 P0, [R0+URZ], R3 ;  /* 0x00000003000085a7 */ /* 0x000ea400080010ff */
[----:B--2---:R-:W-:Y:S05]  /*a790*/  @!P0 BRA `(.L_x_184) ;  /* 0xfffffffc00f08947 */ /* 0x004fea000383ffff */
[----:B------:R-:W-:Y:S05]  /*a7a0*/  BRA `(.L_x_185) ;  /* 0xffffff8400c87947 */ /* 0x000fea000383ffff */
.L_x_57:
[----:B---3--:R-:W-:-:S07]  /*a7b0*/  MOV R0, UR4 ;  /* 0x0000000400007c02 */ /* 0x008fce0008000f00 */
.L_x_186:
[----:B-1----:R1:W2:Y:S02]  /*a7c0*/  SYNCS.PHASECHK.TRANS64.TRYWAIT P0, [R0+URZ], R3 ;  /* 0x00000003000075a7 */ /* 0x0022a400080011ff */
[----:B--2---:R-:W-:Y:S05]  /*a7d0*/  @!P0 NANOSLEEP.SYNCS 0x989680 ;  /* 0x009896800000895d */ /* 0x004fea0003900000 */
[----:B------:R-:W2:Y:S02]  /*a7e0*/  @!P0 SYNCS.PHASECHK.TRANS64 P0, [R0+URZ], R3 ;  /* 0x00000003000085a7 */ /* 0x000ea400080010ff */
[----:B--2---:R-:W-:Y:S05]  /*a7f0*/  @!P0 BRA `(.L_x_186) ;  /* 0xfffffffc00f08947 */ /* 0x004fea000383ffff */
[----:B------:R-:W-:Y:S05]  /*a800*/  BRA `(.L_x_187) ;  /* 0xffffff8400d47947 */ /* 0x000fea000383ffff */
.L_x_58:
[----:B---3--:R-:W-:-:S07]  /*a810*/  MOV R0, UR4 ;  /* 0x0000000400007c02 */ /* 0x008fce0008000f00 */
.L_x_188:
[----:B-1----:R1:W2:Y:S02]  /*a820*/  SYNCS.PHASECHK.TRANS64.TRYWAIT P0, [R0+URZ], R3 ;  /* 0x00000003000075a7 */ /* 0x0022a400080011ff */
[----:B--2---:R-:W-:Y:S05]  /*a830*/  @!P0 NANOSLEEP.SYNCS 0x989680 ;  /* 0x009896800000895d */ /* 0x004fea0003900000 */
[----:B------:R-:W2:Y:S02]  /*a840*/  @!P0 SYNCS.PHASECHK.TRANS64 P0, [R0+URZ], R3 ;  /* 0x00000003000085a7 */ /* 0x000ea400080010ff */
[----:B--2---:R-:W-:Y:S05]  /*a850*/  @!P0 BRA `(.L_x_188) ;  /* 0xfffffffc00f08947 */ /* 0x004fea000383ffff */
[----:B------:R-:W-:Y:S05]  /*a860*/  BRA `(.L_x_189) ;  /* 0xffffff8400e07947 */ /* 0x000fea000383ffff */
.L_x_61:
[----:B-1----:R1:W2:Y:S02]  /*a870*/  SYNCS.PHASECHK.TRANS64.TRYWAIT P0, [R0+URZ+0x1b0], R4 ;  /* 0x0001b004000075a7 */ /* 0x0022a400080011ff */
[----:B--2---:R-:W-:Y:S05]  /*a880*/  @!P0 NANOSLEEP.SYNCS 0x989680 ;  /* 0x009896800000895d */ /* 0x004fea0003900000 */
[----:B------:R-:W2:Y:S02]  /*a890*/  @!P0 SYNCS.PHASECHK.TRANS64 P0, [R0+URZ+0x1b0], R4 ;  /* 0x0001b004000085a7 */ /* 0x000ea400080010ff */
[----:B--2---:R-:W-:Y:S05]  /*a8a0*/  @!P0 BRA `(.L_x_61) ;  /* 0xfffffffc00f08947 */ /* 0x004fea000383ffff */
[----:B------:R-:W-:Y:S05]  /*a8b0*/  BRA `(.L_x_190) ;  /* 0xffffff8800407947 */ /* 0x000fea000383ffff */
.L_x_62:
[----:B------:R-:W-:-:S07]  /*a8c0*/  MOV R0, UR5 ;  /* 0x0000000500007c02 */ /* 0x000fce0008000f00 */
.L_x_191:
[----:B-1----:R1:W2:Y:S02]  /*a8d0*/  SYNCS.PHASECHK.TRANS64.TRYWAIT P0, [R0+URZ+0x160], R5 ;  /* 0x00016005000075a7 */ /* 0x0022a400080011ff */
[----:B--2---:R-:W-:Y:S05]  /*a8e0*/  @!P0 NANOSLEEP.SYNCS 0x989680 ;  /* 0x009896800000895d */ /* 0x004fea0003900000 */
[----:B------:R-:W2:Y:S02]  /*a8f0*/  @!P0 SYNCS.PHASECHK.TRANS64 P0, [R0+URZ+0x160], R5 ;  /* 0x00016005000085a7 */ /* 0x000ea400080010ff */
[----:B--2---:R-:W-:Y:S05]  /*a900*/  @!P0 BRA `(.L_x_191) ;  /* 0xfffffffc00f08947 */ /* 0x004fea000383ffff */
[----:B------:R-:W-:Y:S05]  /*a910*/  BRA `(.L_x_192) ;  /* 0xffffff8800507947 */ /* 0x000fea000383ffff */
.L_x_63:
[----:B-1----:R1:W2:Y:S02]  /*a920*/  SYNCS.PHASECHK.TRANS64.TRYWAIT P1, [R0+URZ+0x150], R4 ;  /* 0x00015004000075a7 */ /* 0x0022a400080211ff */
[----:B--2---:R-:W-:Y:S05]  /*a930*/  @!P1 NANOSLEEP.SYNCS 0x989680 ;  /* 0x009896800000995d */ /* 0x004fea0003900000 */
[----:B------:R-:W2:Y:S02]  /*a940*/  @!P1 SYNCS.PHASECHK.TRANS64 P1, [R0+URZ+0x150], R4 ;  /* 0x00015004000095a7 */ /* 0x000ea400080210ff */
[----:B--2---:R-:W-:Y:S05]  /*a950*/  @!P1 BRA `(.L_x_63) ;  /* 0xfffffffc00f09947 */ /* 0x004fea000383ffff */
[----:B------:R-:W-:Y:S05]  /*a960*/  BRA `(.L_x_193) ;  /* 0xffffff8800807947 */ /* 0x000fea000383ffff */
.L_x_66:
[----:B------:R-:W-:-:S07]  /*a970*/  MOV R0, UR5 ;  /* 0x0000000500007c02 */ /* 0x000fce0008000f00 */
.L_x_194:
[----:B-1----:R1:W2:Y:S02]  /*a980*/  SYNCS.PHASECHK.TRANS64.TRYWAIT P0, [R0+URZ+0x160], R2 ;  /* 0x00016002000075a7 */ /* 0x0022a400080011ff */
[----:B--2---:R-:W-:Y:S05]  /*a990*/  @!P0 NANOSLEEP.SYNCS 0x989680 ;  /* 0x009896800000895d */ /* 0x004fea0003900000 */
[----:B------:R-:W2:Y:S02]  /*a9a0*/  @!P0 SYNCS.PHASECHK.TRANS64 P0, [R0+URZ+0x160], R2 ;  /* 0x00016002000085a7 */ /* 0x000ea400080010ff */
[----:B--2---:R-:W-:Y:S05]  /*a9b0*/  @!P0 BRA `(.L_x_194) ;  /* 0xfffffffc00f08947 */ /* 0x004fea000383ffff */
[----:B------:R-:W-:Y:S05]  /*a9c0*/  BRA `(.L_x_65) ;  /* 0xffffff8800d47947 */ /* 0x000fea000383ffff */
.L_x_75:
[----:B-1----:R-:W-:-:S04]  /*a9d0*/  MOV R4, UR6 ;  /* 0x0000000600047c02 */ /* 0x002fc80008000f00 */
[----:B------:R1:W2:Y:S03]  /*a9e0*/  SYNCS.PHASECHK.TRANS64.TRYWAIT P0, [R4+URZ+0x8], R5 ;  /* 0x00000805040075a7 */ /* 0x0002a600080011ff */
[----:B--2---:R-:W-:Y:S05]  /*a9f0*/  @!P0 NANOSLEEP.SYNCS 0x989680 ;  /* 0x009896800000895d */ /* 0x004fea0003900000 */
[----:B------:R-:W2:Y:S02]  /*aa00*/  @!P0 SYNCS.PHASECHK.TRANS64 P0, [R4+URZ+0x8], R5 ;  /* 0x00000805040085a7 */ /* 0x000ea400080010ff */
[----:B--2---:R-:W-:Y:S05]  /*aa10*/  @!P0 BRA `(.L_x_75) ;  /* 0xfffffffc00ec8947 */ /* 0x004fea000383ffff */
[----:B------:R-:W-:Y:S05]  /*aa20*/  BRA `(.L_x_74) ;  /* 0xffffff8c00887947 */ /* 0x000fea000383ffff */
.L_x_77:
[----:B------:R-:W-:Y:S01]  /*aa30*/  BSSY B0, `(.L_x_195) ;  /* 0x0000006000007945 */ /* 0x000fe20003800000 */
[----:B------:R-:W-:-:S07]  /*aa40*/  MOV R15, 0xffffffff ;  /* 0xffffffff000f7802 */ /* 0x000fce0000000f00 */
[----:B-1---5:R-:W-:Y:S05]  /*aa50*/  WARPSYNC.COLLECTIVE R15, `(.L_x_196) ;  /* 0x000000000f0c7348 */ /* 0x022fea0003c00000 */
[----:B------:R-:W-:Y:S02]  /*aa60*/  ELECT P6, UR79, PT ;  /* 0x00000000004f782f */ /* 0x000fe400038c0000 */
[----:B------:R-:W-:Y:S01]  /*aa70*/  MOV R14, UR79 ;  /* 0x0000004f000e7c02 */ /* 0x000fe20008000f00 */
[----:B-1---5:R-:W-:Y:S10]  /*aa80*/  ENDCOLLECTIVE ;  /* 0x000000000000791b */ /* 0x022ff40003800000 */
.L_x_196:
[----:B------:R-:W-:Y:S05]  /*aa90*/  BSYNC B0 ;  /* 0x0000000000007941 */ /* 0x000fea0003800000 */
.L_x_195:
[----:B------:R-:W-:Y:S05]  /*aaa0*/  BRA `(.L_x_197) ;  /* 0xffffff8c00b87947 */ /* 0x000fea000383ffff */
.L_x_79:
[----:B-1----:R-:W-:-:S04]  /*aab0*/  MOV R2, UR6 ;  /* 0x0000000600027c02 */ /* 0x002fc80008000f00 */
[----:B------:R1:W2:Y:S03]  /*aac0*/  SYNCS.PHASECHK.TRANS64.TRYWAIT P0, [R2+URZ+0x8], R3 ;  /* 0x00000803020075a7 */ /* 0x0002a600080011ff */
[----:B--2---:R-:W-:Y:S05]  /*aad0*/  @!P0 NANOSLEEP.SYNCS 0x989680 ;  /* 0x009896800000895d */ /* 0x004fea0003900000 */
[----:B------:R-:W2:Y:S02]  /*aae0*/  @!P0 SYNCS.PHASECHK.TRANS64 P0, [R2+URZ+0x8], R3 ;  /* 0x00000803020085a7 */ /* 0x000ea400080010ff */
[----:B--2---:R-:W-:Y:S05]  /*aaf0*/  @!P0 BRA `(.L_x_79) ;  /* 0xfffffffc00ec8947 */ /* 0x004fea000383ffff */
[----:B------:R-:W-:Y:S05]  /*ab00*/  BRA `(.L_x_78) ;  /* 0xffffff8c00bc7947 */ /* 0x000fea000383ffff */
.L_x_80:
[----:B-1----:R1:W2:Y:S02]  /*ab10*/  SYNCS.PHASECHK.TRANS64.TRYWAIT P0, [R0+URZ+0x150], R4 ;  /* 0x00015004000075a7 */ /* 0x0022a400080011ff */
[----:B--2---:R-:W-:Y:S05]  /*ab20*/  @!P0 NANOSLEEP.SYNCS 0x989680 ;  /* 0x009896800000895d */ /* 0x004fea0003900000 */
[----:B------:R-:W2:Y:S02]  /*ab30*/  @!P0 SYNCS.PHASECHK.TRANS64 P0, [R0+URZ+0x150], R4 ;  /* 0x00015004000085a7 */ /* 0x000ea400080010ff */
[----:B--2---:R-:W-:Y:S05]  /*ab40*/  @!P0 BRA `(.L_x_80) ;  /* 0xfffffffc00f08947 */ /* 0x004fea000383ffff */
[----:B------:R-:W-:Y:S05]  /*ab50*/  BRA `(.L_x_198) ;  /* 0xffffff9000987947 */ /* 0x000fea000383ffff */
.L_x_82:
[----:B------:R-:W-:-:S07]  /*ab60*/  MOV R0, UR10 ;  /* 0x0000000a00007c02 */ /* 0x000fce0008000f00 */
.L_x_199:
[----:B-1----:R1:W2:Y:S02]  /*ab70*/  SYNCS.PHASECHK.TRANS64.TRYWAIT P0, [R0+URZ+0x190], R4 ;  /* 0x00019004000075a7 */ /* 0x0022a400080011ff */
[----:B--2---:R-:W-:Y:S05]  /*ab80*/  @!P0 NANOSLEEP.SYNCS 0x989680 ;  /* 0x009896800000895d */ /* 0x004fea0003900000 */
[----:B------:R-:W2:Y:S02]  /*ab90*/  @!P0 SYNCS.PHASECHK.TRANS64 P0, [R0+URZ+0x190], R4 ;  /* 0x00019004000085a7 */ /* 0x000ea400080010ff */
[----:B--2---:R-:W-:Y:S05]  /*aba0*/  @!P0 BRA `(.L_x_199) ;  /* 0xfffffffc00f08947 */ /* 0x004fea000383ffff */
[----:B------:R-:W-:Y:S05]  /*abb0*/  BRA `(.L_x_200) ;  /* 0xffffff9000e47947 */ /* 0x000fea000383ffff */
.L_x_85:
[----:B------:R-:W-:Y:S07]  /*abc0*/  MOV R0, UR9 ;  /* 0x0000000900007c02 */ /* 0x000fee0008000f00 */
.L_x_201:
[----:B-1----:R1:W2:Y:S02]  /*abd0*/  SYNCS.PHASECHK.TRANS64.TRYWAIT P0, [R0+URZ], R4 ;  /* 0x00000004000075a7 */ /* 0x0022a400080011ff */
[----:B--2---:R-:W-:Y:S05]  /*abe0*/  @!P0 NANOSLEEP.SYNCS 0x989680 ;  /* 0x009896800000895d */ /* 0x004fea0003900000 */
[----:B------:R-:W2:Y:S02]  /*abf0*/  @!P0 SYNCS.PHASECHK.TRANS64 P0, [R0+URZ], R4 ;  /* 0x00000004000085a7 */ /* 0x000ea400080010ff */
[----:B--2---:R-:W-:Y:S05]  /*ac00*/  @!P0 BRA `(.L_x_201) ;  /* 0xfffffffc00f08947 */ /* 0x004fea000383ffff */
[----:B------:R-:W-:Y:S05]  /*ac10*/  BRA `(.L_x_84) ;  /* 0xffffff9000f87947 */ /* 0x000fea000383ffff */
.L_x_89:
[----:B-1----:R-:W-:-:S07]  /*ac20*/  MOV R0, UR7 ;  /* 0x0000000700007c02 */ /* 0x002fce0008000f00 */
.L_x_202:
[----:B-1----:R1:W2:Y:S02]  /*ac30*/  SYNCS.PHASECHK.TRANS64.TRYWAIT P0, [R0+URZ], R2 ;  /* 0x00000002000075a7 */ /* 0x0022a400080011ff */
[----:B--2---:R-:W-:Y:S05]  /*ac40*/  @!P0 NANOSLEEP.SYNCS 0x989680 ;  /* 0x009896800000895d */ /* 0x004fea0003900000 */
[----:B------:R-:W2:Y:S02]  /*ac50*/  @!P0 SYNCS.PHASECHK.TRANS64 P0, [R0+URZ], R2 ;  /* 0x00000002000085a7 */ /* 0x000ea400080010ff */
[----:B--2---:R-:W-:Y:S05]  /*ac60*/  @!P0 BRA `(.L_x_202) ;  /* 0xfffffffc00f08947 */ /* 0x004fea000383ffff */
[----:B------:R-:W-:Y:S05]  /*ac70*/  BRA `(.L_x_203) ;  /* 0xffffff9400c47947 */ /* 0x000fea000383ffff */
.L_x_90:
[----:B------:R-:W-:-:S07]  /*ac80*/  MOV R0, UR7 ;  /* 0x0000000700007c02 */ /* 0x000fce0008000f00 */
.L_x_204:
[----:B-1----:R1:W2:Y:S02]  /*ac90*/  SYNCS.PHASECHK.TRANS64.TRYWAIT P0, [R0+URZ], R3 ;  /* 0x00000003000075a7 */ /* 0x0022a400080011ff */
[----:B--2---:R-:W-:Y:S05]  /*aca0*/  @!P0 NANOSLEEP.SYNCS 0x989680 ;  /* 0x009896800000895d */ /* 0x004fea0003900000 */
[----:B------:R-:W2:Y:S02]  /*acb0*/  @!P0 SYNCS.PHASECHK.TRANS64 P0, [R0+URZ], R3 ;  /* 0x00000003000085a7 */ /* 0x000ea400080010ff */
[----:B--2---:R-:W-:Y:S05]  /*acc0*/  @!P0 BRA `(.L_x_204) ;  /* 0xfffffffc00f08947 */ /* 0x004fea000383ffff */
[----:B------:R-:W-:Y:S05]  /*acd0*/  BRA `(.L_x_205) ;  /* 0xffffff9400d07947 */ /* 0x000fea000383ffff */
.L_x_91:
[----:B------:R-:W-:-:S07]  /*ace0*/  MOV R0, UR7 ;  /* 0x0000000700007c02 */ /* 0x000fce0008000f00 */
.L_x_206:
[----:B-1----:R1:W2:Y:S02]  /*acf0*/  SYNCS.PHASECHK.TRANS64.TRYWAIT P0, [R0+URZ], R3 ;  /* 0x00000003000075a7 */ /* 0x0022a400080011ff */
[----:B--2---:R-:W-:Y:S05]  /*ad00*/  @!P0 NANOSLEEP.SYNCS 0x989680 ;  /* 0x009896800000895d */ /* 0x004fea0003900000 */
[----:B------:R-:W2:Y:S02]  /*ad10*/  @!P0 SYNCS.PHASECHK.TRANS64 P0, [R0+URZ], R3 ;  /* 0x00000003000085a7 */ /* 0x000ea400080010ff */
[----:B--2---:R-:W-:Y:S05]  /*ad20*/  @!P0 BRA `(.L_x_206) ;  /* 0xfffffffc00f08947 */ /* 0x004fea000383ffff */
[----:B------:R-:W-:Y:S05]  /*ad30*/  BRA `(.L_x_207) ;  /* 0xffffff9400dc7947 */ /* 0x000fea000383ffff */
.L_x_94:
[----:B------:R-:W-:-:S07]  /*ad40*/  MOV R0, UR8 ;  /* 0x0000000800007c02 */ /* 0x000fce0008000f00 */
.L_x_208:
[----:B-1----:R1:W2:Y:S02]  /*ad50*/  SYNCS.PHASECHK.TRANS64.TRYWAIT P1, [R0+URZ+0x1d0], R2 ;  /* 0x0001d002000075a7 */ /* 0x0022a400080211ff */
[----:B--2---:R-:W-:Y:S05]  /*ad60*/  @!P1 NANOSLEEP.SYNCS 0x989680 ;  /* 0x009896800000995d */ /* 0x004fea0003900000 */
[----:B------:R-:W2:Y:S02]  /*ad70*/  @!P1 SYNCS.PHASECHK.TRANS64 P1, [R0+URZ+0x1d0], R2 ;  /* 0x0001d002000095a7 */ /* 0x000ea400080210ff */
[----:B--2---:R-:W-:Y:S05]  /*ad80*/  @!P1 BRA `(.L_x_208) ;  /* 0xfffffffc00f09947 */ /* 0x004fea000383ffff */
[----:B------:R-:W-:Y:S05]  /*ad90*/  BRA `(.L_x_209) ;  /* 0xffffff9800287947 */ /* 0x000fea000383ffff */
.L_x_99:
[----:B--2---:R2:W4:Y:S02]  /*ada0*/  SYNCS.PHASECHK.TRANS64.TRYWAIT P0, [R0+URZ+0x150], R2 ;  /* 0x00015002000075a7 */ /* 0x00452400080011ff */
[----:B----4-:R-:W-:Y:S05]  /*adb0*/  @!P0 NANOSLEEP.SYNCS 0x989680 ;  /* 0x009896800000895d */ /* 0x010fea0003900000 */
[----:B------:R-:W4:Y:S02]  /*adc0*/  @!P0 SYNCS.PHASECHK.TRANS64 P0, [R0+URZ+0x150], R2 ;  /* 0x00015002000085a7 */ /* 0x000f2400080010ff */
[----:B----4-:R-:W-:Y:S05]  /*add0*/  @!P0 BRA `(.L_x_99) ;  /* 0xfffffffc00f08947 */ /* 0x010fea000383ffff */
[----:B------:R-:W-:Y:S05]  /*ade0*/  BRA `(.L_x_210) ;  /* 0xffffff9c003c7947 */ /* 0x000fea000383ffff */
.L_x_102:
[----:B------:R-:W-:Y:S07]  /*adf0*/  MOV R0, UR7 ;  /* 0x0000000700007c02 */ /* 0x000fee0008000f00 */
.L_x_211:
[----:B--2---:R2:W4:Y:S02]  /*ae00*/  SYNCS.PHASECHK.TRANS64.TRYWAIT P0, [R0+URZ+0x148], R2 ;  /* 0x00014802000075a7 */ /* 0x00452400080011ff */
[----:B----4-:R-:W-:Y:S05]  /*ae10*/  @!P0 NANOSLEEP.SYNCS 0x989680 ;  /* 0x009896800000895d */ /* 0x010fea0003900000 */
[----:B------:R-:W4:Y:S02]  /*ae20*/  @!P0 SYNCS.PHASECHK.TRANS64 P0, [R0+URZ+0x148], R2 ;  /* 0x00014802000085a7 */ /* 0x000f2400080010ff */
[----:B----4-:R-:W-:Y:S05]  /*ae30*/  @!P0 BRA `(.L_x_211) ;  /* 0xfffffffc00f08947 */ /* 0x010fea000383ffff */
[----:B------:R-:W-:Y:S05]  /*ae40*/  BRA `(.L_x_101) ;  /* 0xffffffa0001c7947 */ /* 0x000fea000383ffff */
.L_x_105:
[----:B------:R-:W-:Y:S07]  /*ae50*/  MOV R0, UR7 ;  /* 0x0000000700007c02 */ /* 0x000fee0008000f00 */
.L_x_212:
[----:B-1----:R1:W2:Y:S02]  /*ae60*/  SYNCS.PHASECHK.TRANS64.TRYWAIT P0, [R0+URZ+0x120], R14 ;  /* 0x0001200e000075a7 */ /* 0x0022a400080011ff */
[----:B--2---:R-:W-:Y:S05]  /*ae70*/  @!P0 NANOSLEEP.SYNCS 0x989680 ;  /* 0x009896800000895d */ /* 0x004fea0003900000 */
[----:B------:R-:W2:Y:S02]  /*ae80*/  @!P0 SYNCS.PHASECHK.TRANS64 P0, [R0+URZ+0x120], R14 ;  /* 0x0001200e000085a7 */ /* 0x000ea400080010ff */
[----:B--2---:R-:W-:Y:S05]  /*ae90*/  @!P0 BRA `(.L_x_212) ;  /* 0xfffffffc00f08947 */ /* 0x004fea000383ffff */
[----:B------:R-:W-:Y:S05]  /*aea0*/  BRA `(.L_x_213) ;  /* 0xffffffa000947947 */ /* 0x000fea000383ffff */
.L_x_106:
[----:B------:R-:W-:Y:S07]  /*aeb0*/  MOV R0, UR7 ;  /* 0x0000000700007c02 */ /* 0x000fee0008000f00 */
.L_x_214:
[----:B-1----:R1:W2:Y:S02]  /*aec0*/  SYNCS.PHASECHK.TRANS64.TRYWAIT P0, [R0+URZ+0x128], R14 ;  /* 0x0001280e000075a7 */ /* 0x0022a400080011ff */
[----:B--2---:R-:W-:Y:S05]  /*aed0*/  @!P0 NANOSLEEP.SYNCS 0x989680 ;  /* 0x009896800000895d */ /* 0x004fea0003900000 */
[----:B------:R-:W2:Y:S02]  /*aee0*/  @!P0 SYNCS.PHASECHK.TRANS64 P0, [R0+URZ+0x128], R14 ;  /* 0x0001280e000085a7 */ /* 0x000ea400080010ff */
[----:B--2---:R-:W-:Y:S05]  /*aef0*/  @!P0 BRA `(.L_x_214) ;  /* 0xfffffffc00f08947 */ /* 0x004fea000383ffff */
[----:B------:R-:W-:Y:S05]  /*af00*/  BRA `(.L_x_215) ;  /* 0xffffffa000ec7947 */ /* 0x000fea000383ffff */
.L_x_107:
[----:B------:R-:W-:Y:S07]  /*af10*/  MOV R0, UR7 ;  /* 0x0000000700007c02 */ /* 0x000fee0008000f00 */
.L_x_216:
[----:B-1----:R1:W2:Y:S02]  /*af20*/  SYNCS.PHASECHK.TRANS64.TRYWAIT P0, [R0+URZ+0x130], R14 ;  /* 0x0001300e000075a7 */ /* 0x0022a400080011ff */
[----:B--2---:R-:W-:Y:S05]  /*af30*/  @!P0 NANOSLEEP.SYNCS 0x989680 ;  /* 0x009896800000895d */ /* 0x004fea0003900000 */
[----:B------:R-:W2:Y:S02]  /*af40*/  @!P0 SYNCS.PHASECHK.TRANS64 P0, [R0+URZ+0x130], R14 ;  /* 0x0001300e000085a7 */ /* 0x000ea400080010ff */
[----:B--2---:R-:W-:Y:S05]  /*af50*/  @!P0 BRA `(.L_x_216) ;  /* 0xfffffffc00f08947 */ /* 0x004fea000383ffff */
[----:B------:R-:W-:Y:S05]  /*af60*/  BRA `(.L_x_217) ;  /* 0xffffffa400487947 */ /* 0x000fea000383ffff */
.L_x_108:
[----:B------:R-:W-:Y:S07]  /*af70*/  MOV R0, UR7 ;  /* 0x0000000700007c02 */ /* 0x000fee0008000f00 */
.L_x_218:
[----:B-1----:R1:W2:Y:S02]  /*af80*/  SYNCS.PHASECHK.TRANS64.TRYWAIT P0, [R0+URZ+0x138], R14 ;  /* 0x0001380e000075a7 */ /* 0x0022a400080011ff */
[----:B--2---:R-:W-:Y:S05]  /*af90*/  @!P0 NANOSLEEP.SYNCS 0x989680 ;  /* 0x009896800000895d */ /* 0x004fea0003900000 */
[----:B------:R-:W2:Y:S02]  /*afa0*/  @!P0 SYNCS.PHASECHK.TRANS64 P0, [R0+URZ+0x138], R14 ;  /* 0x0001380e000085a7 */ /* 0x000ea400080010ff */
[----:B--2---:R-:W-:Y:S05]  /*afb0*/  @!P0 BRA `(.L_x_218) ;  /* 0xfffffffc00f08947 */ /* 0x004fea000383ffff */
[----:B------:R-:W-:Y:S05]  /*afc0*/  BRA `(.L_x_219) ;  /* 0xffffffa400e87947 */ /* 0x000fea000383ffff */
.L_x_110:
[----:B------:R-:W-:-:S07]  /*afd0*/  MOV R0, UR7 ;  /* 0x0000000700007c02 */ /* 0x000fce0008000f00 */
.L_x_220:
[----:B-1----:R1:W4:Y:S02]  /*afe0*/  SYNCS.PHASECHK.TRANS64.TRYWAIT P0, [R0+URZ+0x120], R2 ;  /* 0x00012002000075a7 */ /* 0x00232400080011ff */
[----:B----4-:R-:W-:Y:S05]  /*aff0*/  @!P0 NANOSLEEP.SYNCS 0x989680 ;  /* 0x009896800000895d */ /* 0x010fea0003900000 */
[----:B------:R-:W4:Y:S02]  /*b000*/  @!P0 SYNCS.PHASECHK.TRANS64 P0, [R0+URZ+0x120], R2 ;  /* 0x00012002000085a7 */ /* 0x000f2400080010ff */
[----:B----4-:R-:W-:Y:S05]  /*b010*/  @!P0 BRA `(.L_x_220) ;  /* 0xfffffffc00f08947 */ /* 0x010fea000383ffff */
[----:B------:R-:W-:Y:S05]  /*b020*/  BRA `(.L_x_221) ;  /* 0xffffffa800707947 */ /* 0x000fea000383ffff */
.L_x_111:
[----:B-1----:R-:W-:-:S07]  /*b030*/  MOV R0, UR7 ;  /* 0x0000000700007c02 */ /* 0x002fce0008000f00 */
.L_x_222:
[----:B-1----:R1:W4:Y:S02]  /*b040*/  SYNCS.PHASECHK.TRANS64.TRYWAIT P0, [R0+URZ+0x128], R2 ;  /* 0x00012802000075a7 */ /* 0x00232400080011ff */
[----:B----4-:R-:W-:Y:S05]  /*b050*/  @!P0 NANOSLEEP.SYNCS 0x989680 ;  /* 0x009896800000895d */ /* 0x010fea0003900000 */
[----:B------:R-:W4:Y:S02]  /*b060*/  @!P0 SYNCS.PHASECHK.TRANS64 P0, [R0+URZ+0x128], R2 ;  /* 0x00012802000085a7 */ /* 0x000f2400080010ff */
[----:B----4-:R-:W-:Y:S05]  /*b070*/  @!P0 BRA `(.L_x_222) ;  /* 0xfffffffc00f08947 */ /* 0x010fea000383ffff */
[----:B------:R-:W-:Y:S05]  /*b080*/  BRA `(.L_x_223) ;  /* 0xffffffa800607947 */ /* 0x000fea000383ffff */
.L_x_112:
[----:B-1----:R-:W-:-:S07]  /*b090*/  MOV R0, UR7 ;  /* 0x0000000700007c02 */ /* 0x002fce0008000f00 */
.L_x_224:
[----:B-1----:R1:W4:Y:S02]  /*b0a0*/  SYNCS.PHASECHK.TRANS64.TRYWAIT P0, [R0+URZ+0x130], R2 ;  /* 0x00013002000075a7 */ /* 0x00232400080011ff */
[----:B----4-:R-:W-:Y:S05]  /*b0b0*/  @!P0 NANOSLEEP.SYNCS 0x989680 ;  /* 0x009896800000895d */ /* 0x010fea0003900000 */
[----:B------:R-:W4:Y:S02]  /*b0c0*/  @!P0 SYNCS.PHASECHK.TRANS64 P0, [R0+URZ+0x130], R2 ;  /* 0x00013002000085a7 */ /* 0x000f2400080010ff */
[----:B----4-:R-:W-:Y:S05]  /*b0d0*/  @!P0 BRA `(.L_x_224) ;  /* 0xfffffffc00f08947 */ /* 0x010fea000383ffff */
[----:B------:R-:W-:Y:S05]  /*b0e0*/  BRA `(.L_x_225) ;  /* 0xffffffa800507947 */ /* 0x000fea000383ffff */
.L_x_114:
[----:B--2---:R2:W3:Y:S02]  /*b0f0*/  SYNCS.PHASECHK.TRANS64.TRYWAIT P0, [R0+URZ+0x150], R2 ;  /* 0x00015002000075a7 */ /* 0x0044e400080011ff */
[----:B---3--:R-:W-:Y:S05]  /*b100*/  @!P0 NANOSLEEP.SYNCS 0x989680 ;  /* 0x009896800000895d */ /* 0x008fea0003900000 */
[----:B------:R-:W3:Y:S02]  /*b110*/  @!P0 SYNCS.PHASECHK.TRANS64 P0, [R0+URZ+0x150], R2 ;  /* 0x00015002000085a7 */ /* 0x000ee400080010ff */
[----:B---3--:R-:W-:Y:S05]  /*b120*/  @!P0 BRA `(.L_x_114) ;  /* 0xfffffffc00f08947 */ /* 0x008fea000383ffff */
[----:B------:R-:W-:Y:S05]  /*b130*/  BRA `(.L_x_226) ;  /* 0xffffffac00187947 */ /* 0x000fea000383ffff */
.L_x_125:
[----:B-1----:R1:W2:Y:S02]  /*b140*/  SYNCS.PHASECHK.TRANS64.TRYWAIT P1, [R3+URZ+0x100], R0 ;  /* 0x00010000030075a7 */ /* 0x0022a400080211ff */
[----:B--2---:R-:W-:Y:S05]  /*b150*/  @!P1 NANOSLEEP.SYNCS 0x989680 ;  /* 0x009896800000995d */ /* 0x004fea0003900000 */
[----:B------:R-:W2:Y:S02]  /*b160*/  @!P1 SYNCS.PHASECHK.TRANS64 P1, [R3+URZ+0x100], R0 ;  /* 0x00010000030095a7 */ /* 0x000ea400080210ff */
[----:B--2---:R-:W-:Y:S05]  /*b170*/  @!P1 BRA `(.L_x_125) ;  /* 0xfffffffc00f09947 */ /* 0x004fea000383ffff */
[----:B------:R-:W-:Y:S05]  /*b180*/  BRA `(.L_x_124) ;  /* 0xffffffb800307947 */ /* 0x000fea000383ffff */
.L_x_127:
[----:B-1----:R1:W2:Y:S02]  /*b190*/  SYNCS.PHASECHK.TRANS64.TRYWAIT P0, [R111+URZ+0x170], R4 ;  /* 0x000170046f0075a7 */ /* 0x0022a400080011ff */
[----:B--2---:R-:W-:Y:S05]  /*b1a0*/  @!P0 NANOSLEEP.SYNCS 0x989680 ;  /* 0x009896800000895d */ /* 0x004fea0003900000 */
[----:B------:R-:W2:Y:S02]  /*b1b0*/  @!P0 SYNCS.PHASECHK.TRANS64 P0, [R111+URZ+0x170], R4 ;  /* 0x000170046f0085a7 */ /* 0x000ea400080010ff */
[----:B--2---:R-:W-:Y:S05]  /*b1c0*/  @!P0 BRA `(.L_x_127) ;  /* 0xfffffffc00f08947 */ /* 0x004fea000383ffff */
[----:B------:R-:W-:Y:S05]  /*b1d0*/  BRA `(.L_x_126) ;  /* 0xffffffb800847947 */ /* 0x000fea000383ffff */
.L_x_135:
[----:B--2---:R2:W3:Y:S02]  /*b1e0*/  SYNCS.PHASECHK.TRANS64.TRYWAIT P0, [R0+URZ+0x100], R3 ;  /* 0x00010003000075a7 */ /* 0x0044e400080011ff */
[----:B---3--:R-:W-:Y:S05]  /*b1f0*/  @!P0 NANOSLEEP.SYNCS 0x989680 ;  /* 0x009896800000895d */ /* 0x008fea0003900000 */
[----:B------:R-:W3:Y:S02]  /*b200*/  @!P0 SYNCS.PHASECHK.TRANS64 P0, [R0+URZ+0x100], R3 ;  /* 0x00010003000085a7 */ /* 0x000ee400080010ff */
[----:B---3--:R-:W-:Y:S05]  /*b210*/  @!P0 BRA `(.L_x_135) ;  /* 0xfffffffc00f08947 */ /* 0x008fea000383ffff */
[----:B------:R-:W-:Y:S05]  /*b220*/  BRA `(.L_x_134) ;  /* 0xffffffc400887947 */ /* 0x000fea000383ffff */
.L_x_143:
[----:B--2---:R2:W3:Y:S02]  /*b230*/  SYNCS.PHASECHK.TRANS64.TRYWAIT P0, [R0+URZ+0x100], R4 ;  /* 0x00010004000075a7 */ /* 0x0044e400080011ff */
[----:B---3--:R-:W-:Y:S05]  /*b240*/  @!P0 NANOSLEEP.SYNCS 0x989680 ;  /* 0x009896800000895d */ /* 0x008fea0003900000 */
[----:B------:R-:W3:Y:S02]  /*b250*/  @!P0 SYNCS.PHASECHK.TRANS64 P0, [R0+URZ+0x100], R4 ;  /* 0x00010004000085a7 */ /* 0x000ee400080010ff */
[----:B---3--:R-:W-:Y:S05]  /*b260*/  @!P0 BRA `(.L_x_143) ;  /* 0xfffffffc00f08947 */ /* 0x008fea000383ffff */
[----:B------:R-:W-:Y:S05]  /*b270*/  BRA `(.L_x_142) ;  /* 0xffffffd000dc7947 */ /* 0x000fea000383ffff */
.L_x_151:
[----:B--2---:R2:W3:Y:S02]  /*b280*/  SYNCS.PHASECHK.TRANS64.TRYWAIT P0, [R0+URZ+0x100], R4 ;  /* 0x00010004000075a7 */ /* 0x0044e400080011ff */
[----:B---3--:R-:W-:Y:S05]  /*b290*/  @!P0 NANOSLEEP.SYNCS 0x989680 ;  /* 0x009896800000895d */ /* 0x008fea0003900000 */
[----:B------:R-:W3:Y:S02]  /*b2a0*/  @!P0 SYNCS.PHASECHK.TRANS64 P0, [R0+URZ+0x100], R4 ;  /* 0x00010004000085a7 */ /* 0x000ee400080010ff */
[----:B---3--:R-:W-:Y:S05]  /*b2b0*/  @!P0 BRA `(.L_x_151) ;  /* 0xfffffffc00f08947 */ /* 0x008fea000383ffff */
[----:B------:R-:W-:Y:S05]  /*b2c0*/  BRA `(.L_x_150) ;  /* 0xffffffe000387947 */ /* 0x000fea000383ffff */
        .weak           $__internal_0_$__cuda_sm10x_tcgen05_guardrail_trap_col_being_dealloced_not_returned_by_alloc
        .type           $__internal_0_$__cuda_sm10x_tcgen05_guardrail_trap_col_being_dealloced_not_returned_by_alloc,@function
        .size           $__internal_0_$__cuda_sm10x_tcgen05_guardrail_trap_col_being_dealloced_not_returned_by_alloc,($__internal_1_$__cuda_sm10x_tcgen05_guardrail_trap_phase_invalid_during_alloc - $__internal_0_$__cuda_sm10x_tcgen05_guardrail_trap_col_being_dealloced_not_returned_by_alloc)
$__internal_0_$__cuda_sm10x_tcgen05_guardrail_trap_col_being_dealloced_not_returned_by_alloc:
[----:B------:R-:W-:Y:S05]  /*b2d0*/  BPT.TRAP 0x1 ;  /* 0x000000040000795c */ /* 0x000fea0000300000 */
[----:B------:R-:W-:-:S04]  /*b2e0*/  HFMA2 R3, -RZ, RZ, 0, 0 ;  /* 0x00000000ff037431 */ /* 0x000fc800000001ff */
[----:B------:R-:W-:Y:S05]  /*b2f0*/  RET.REL.NODEC R2 `(_ZN7cutlass13device_kernelINS_4gemm6kernel13GemmUniversalIN4cute5tupleIJiiiiEEENS1_10collective13CollectiveMmaINS1_35MainloopSm100TmaUmmaWarpSpecializedILi16ELi2ELi4ENS5_IJNS4_1CILi2EEENSA_ILi1EEESC_EEEEENS5_IJNSA_ILi128EEENSA_ILi256EEENSA_ILi64EEEEEENS_12float_e4m3_tENS5_IJlSC_lEEESJ_SK_NS4_8TiledMMAINS4_8MMA_AtomIJNS4_10MMA_TraitsINS4_25SM100_MMA_F8F6F4_2x1SM_SSEJSJ_SJ_fSF_SG_NS4_17integral_constantINS4_4UMMA5MajorELSR_0EEESS_NSP_INSQ_7ScaleInELST_0EEESU_EEEEEENS4_6LayoutINS5_IJSC_SC_SC_EEENS5_IJNSA_ILi0EEESZ_SZ_EEEEENS5_IJNS4_10UnderscoreES12_S12_EEEEENS4_18SM100_TMA_2SM_LOADENS4_14ComposedLayoutINS4_7SwizzleILi2ELi4ELi3EEENS4_18smem_ptr_flag_bitsILi8EEENSX_INS5_IJNSA_ILi8EEESH_EEENS5_IJSH_SC_EEEEEEEvNS4_8identityES15_S1F_vS1G_EENS_8epilogue10collective18CollectiveEpilogueINS1I_23Sm100TmaWarpSpecializedILi4ELi2ELi32ELb0ELb0EEEJNS5_IJSH_SG_SH_EEENS5_IJNSX_ISH_SC_EENSX_INS5_IJNSA_ILi32EEESB_EEENS5_IJSC_SF_EEEEEEEESJ_SK_SJ_SK_NS1I_6fusion15FusionCallbacksIS1M_NS1U_17LinearCombinationISJ_fSJ_fLNS_15FloatRoundStyleE2EEES1N_S1T_JEEENS4_5SM1004TMEM4LOAD26SM100_TMEM_LOAD_32dp32b32xENS4_13SM90_TMA_LOADENS16_INS17_ILi1ELi4ELi3EEES1A_NSX_INS5_IJS1B_S1P_EEENS5_IJS1P_SC_EEEEEEENS4_39AutoVectorizingCopyWithAssumedAlignmentILi128EEENS4_14SM90_TMA_STOREES29_S2B_S2B_EEEvvEEEEvNT_6ParamsE) ;  /* 0xffffff4c02407950 */ /* 0x000fea0003c3ffff */
        .weak           $__internal_1_$__cuda_sm10x_tcgen05_guardrail_trap_phase_invalid_during_alloc
        .type           $__internal_1_$__cuda_sm10x_tcgen05_guardrail_trap_phase_invalid_during_alloc,@function
        .size           $__internal_1_$__cuda_sm10x_tcgen05_guardrail_trap_phase_invalid_during_alloc,($__internal_2_$__cuda_sm10x_tcgen05_guardrail_trap_unallocated_columns_being_dealloced - $__internal_1_$__cuda_sm10x_tcgen05_guardrail_trap_phase_invalid_during_alloc)
$__internal_1_$__cuda_sm10x_tcgen05_guardrail_trap_phase_invalid_during_alloc:
[----:B------:R-:W-:Y:S05]  /*b300*/  BPT.TRAP 0x1 ;  /* 0x000000040000795c */ /* 0x000fea0000300000 */
[----:B------:R-:W-:-:S04]  /*b310*/  MOV R3, 0x0 ;  /* 0x0000000000037802 */ /* 0x000fc80000000f00 */
[----:B------:R-:W-:Y:S05]  /*b320*/  RET.REL.NODEC R2 `(_ZN7cutlass13device_kernelINS_4gemm6kernel13GemmUniversalIN4cute5tupleIJiiiiEEENS1_10collective13CollectiveMmaINS1_35MainloopSm100TmaUmmaWarpSpecializedILi16ELi2ELi4ENS5_IJNS4_1CILi2EEENSA_ILi1EEESC_EEEEENS5_IJNSA_ILi128EEENSA_ILi256EEENSA_ILi64EEEEEENS_12float_e4m3_tENS5_IJlSC_lEEESJ_SK_NS4_8TiledMMAINS4_8MMA_AtomIJNS4_10MMA_TraitsINS4_25SM100_MMA_F8F6F4_2x1SM_SSEJSJ_SJ_fSF_SG_NS4_17integral_constantINS4_4UMMA5MajorELSR_0EEESS_NSP_INSQ_7ScaleInELST_0EEESU_EEEEEENS4_6LayoutINS5_IJSC_SC_SC_EEENS5_IJNSA_ILi0EEESZ_SZ_EEEEENS5_IJNS4_10UnderscoreES12_S12_EEEEENS4_18SM100_TMA_2SM_LOADENS4_14ComposedLayoutINS4_7SwizzleILi2ELi4ELi3EEENS4_18smem_ptr_flag_bitsILi8EEENSX_INS5_IJNSA_ILi8EEESH_EEENS5_IJSH_SC_EEEEEEEvNS4_8identityES15_S1F_vS1G_EENS_8epilogue10collective18CollectiveEpilogueINS1I_23Sm100TmaWarpSpecializedILi4ELi2ELi32ELb0ELb0EEEJNS5_IJSH_SG_SH_EEENS5_IJNSX_ISH_SC_EENSX_INS5_IJNSA_ILi32EEESB_EEENS5_IJSC_SF_EEEEEEEESJ_SK_SJ_SK_NS1I_6fusion15FusionCallbacksIS1M_NS1U_17LinearCombinationISJ_fSJ_fLNS_15FloatRoundStyleE2EEES1N_S1T_JEEENS4_5SM1004TMEM4LOAD26SM100_TMEM_LOAD_32dp32b32xENS4_13SM90_TMA_LOADENS16_INS17_ILi1ELi4ELi3EEES1A_NSX_INS5_IJS1B_S1P_EEENS5_IJS1P_SC_EEEEEEENS4_39AutoVectorizingCopyWithAssumedAlignmentILi128EEENS4_14SM90_TMA_STOREES29_S2B_S2B_EEEvvEEEEvNT_6ParamsE) ;  /* 0xffffff4c02347950 */ /* 0x000fea0003c3ffff */
        .weak           $__internal_2_$__cuda_sm10x_tcgen05_guardrail_trap_unallocated_columns_being_dealloced
        .type           $__internal_2_$__cuda_sm10x_tcgen05_guardrail_trap_unallocated_columns_being_dealloced,@function
        .size           $__internal_2_$__cuda_sm10x_tcgen05_guardrail_trap_unallocated_columns_being_dealloced,(.L_x_228 - $__internal_2_$__cuda_sm10x_tcgen05_guardrail_trap_unallocated_columns_being_dealloced)
$__internal_2_$__cuda_sm10x_tcgen05_guardrail_trap_unallocated_columns_being_dealloced:
[----:B------:R-:W-:Y:S05]  /*b330*/  BPT.TRAP 0x1 ;  /* 0x000000040000795c */ /* 0x000fea0000300000 */
[----:B------:R-:W-:-:S04]  /*b340*/  HFMA2 R3, -RZ, RZ, 0, 0 ;  /* 0x00000000ff037431 */ /* 0x000fc800000001ff */
[----:B------:R-:W-:Y:S05]  /*b350*/  RET.REL.NODEC R2 `(_ZN7cutlass13device_kernelINS_4gemm6kernel13GemmUniversalIN4cute5tupleIJiiiiEEENS1_10collective13CollectiveMmaINS1_35MainloopSm100TmaUmmaWarpSpecializedILi16ELi2ELi4ENS5_IJNS4_1CILi2EEENSA_ILi1EEESC_EEEEENS5_IJNSA_ILi128EEENSA_ILi256EEENSA_ILi64EEEEEENS_12float_e4m3_tENS5_IJlSC_lEEESJ_SK_NS4_8TiledMMAINS4_8MMA_AtomIJNS4_10MMA_TraitsINS4_25SM100_MMA_F8F6F4_2x1SM_SSEJSJ_SJ_fSF_SG_NS4_17integral_constantINS4_4UMMA5MajorELSR_0EEESS_NSP_INSQ_7ScaleInELST_0EEESU_EEEEEENS4_6LayoutINS5_IJSC_SC_SC_EEENS5_IJNSA_ILi0EEESZ_SZ_EEEEENS5_IJNS4_10UnderscoreES12_S12_EEEEENS4_18SM100_TMA_2SM_LOADENS4_14ComposedLayoutINS4_7SwizzleILi2ELi4ELi3EEENS4_18smem_ptr_flag_bitsILi8EEENSX_INS5_IJNSA_ILi8EEESH_EEENS5_IJSH_SC_EEEEEEEvNS4_8identityES15_S1F_vS1G_EENS_8epilogue10collective18CollectiveEpilogueINS1I_23Sm100TmaWarpSpecializedILi4ELi2ELi32ELb0ELb0EEEJNS5_IJSH_SG_SH_EEENS5_IJNSX_ISH_SC_EENSX_INS5_IJNSA_ILi32EEESB_EEENS5_IJSC_SF_EEEEEEEESJ_SK_SJ_SK_NS1I_6fusion15FusionCallbacksIS1M_NS1U_17LinearCombinationISJ_fSJ_fLNS_15FloatRoundStyleE2EEES1N_S1T_JEEENS4_5SM1004TMEM4LOAD26SM100_TMEM_LOAD_32dp32b32xENS4_13SM90_TMA_LOADENS16_INS17_ILi1ELi4ELi3EEES1A_NSX_INS5_IJS1B_S1P_EEENS5_IJS1P_SC_EEEEEEENS4_39AutoVectorizingCopyWithAssumedAlignmentILi128EEENS4_14SM90_TMA_STOREES29_S2B_S2B_EEEvvEEEEvNT_6ParamsE) ;  /* 0xffffff4c02287950 */ /* 0x000fea0003c3ffff */
.L_x_227:
[----:B------:R-:W-:-:S00]  /*b360*/  BRA `(.L_x_227) ;  /* 0xfffffffc00fc7947 */ /* 0x000fc0000383ffff */
[----:B------:R-:W-:-:S00]  /*b370*/  NOP ;  /* 0x0000000000007918 */ /* 0x000fc00000000000 */
        /* <DEDUP_REMOVED lines=8> */
.L_x_228:


//--------------------- .nv.global.init           --------------------------
	.section	.nv.global.init,"aw",@progbits
.nv.global.init:
	.type		$str$27,@object
	.size		$str$27,($str$28 - $str$27)
$str$27:
        /*0000*/ 	.byte	0x28, 0x61, 0x64, 0x64, 0x72, 0x65, 0x73, 0x73, 0x20, 0x26, 0x20, 0x6d, 0x61, 0x73, 0x6b, 0x29
        /*0010*/ 	.byte	0x20, 0x3d, 0x3d, 0x20, 0x30, 0x00
	.type		$str$28,@object
	.size		$str$28,($str$26 - $str$28)
$str$28:
        /*0016*/ 	.byte	0x2f, 0x74, 0x6d, 0x70, 0x2f, 0x63, 0x75, 0x74, 0x6c, 0x61, 0x73, 0x73, 0x5f, 0x73, 0x77, 0x65
        /*0026*/ 	.byte	0x65, 0x70, 0x5f, 0x73, 0x72, 0x63, 0x2f, 0x69, 0x6e, 0x63, 0x6c, 0x75, 0x64, 0x65, 0x2f, 0x63
        /*0036*/ 	.byte	0x75, 0x74, 0x65, 0x2f, 0x70, 0x6f, 0x69, 0x6e, 0x74, 0x65, 0x72, 0x5f, 0x66, 0x6c, 0x61, 0x67
        /*0046*/ 	.byte	0x67, 0x65, 0x64, 0x2e, 0x68, 0x70, 0x70, 0x00
	.type		$str$26,@object
	.size		$str$26,($str$25 - $str$26)
$str$26:
        /*004e*/ 	.byte	0x2f, 0x74, 0x6d, 0x70, 0x2f, 0x63, 0x75, 0x74, 0x6c, 0x61, 0x73, 0x73, 0x5f, 0x73, 0x77, 0x65
        /*005e*/ 	.byte	0x65, 0x70, 0x5f, 0x73, 0x72, 0x63, 0x2f, 0x69, 0x6e, 0x63, 0x6c, 0x75, 0x64, 0x65, 0x2f, 0x63
        /*006e*/ 	.byte	0x75, 0x74, 0x65, 0x2f, 0x61, 0x74, 0x6f, 0x6d, 0x2f, 0x63, 0x6f, 0x70, 0x79, 0x5f, 0x74, 0x72
        /*007e*/ 	.byte	0x61, 0x69, 0x74, 0x73, 0x5f, 0x73, 0x6d, 0x31, 0x30, 0x30, 0x2e, 0x68, 0x70, 0x70, 0x00
	.type		$str$25,@object
	.size		$str$25,(__unnamed_1 - $str$25)
$str$25:
        /*008d*/ 	.byte	0x28, 0x28, 0x75, 0x69, 0x6e, 0x74, 0x33, 0x32, 0x5f, 0x74, 0x28, 0x74, 0x68, 0x72, 0x65, 0x61
        /*009d*/ 	.byte	0x64, 0x49, 0x64, 0x78, 0x2e, 0x78, 0x29, 0x20, 0x2f, 0x20, 0x33, 0x32, 0x29, 0x20, 0x25, 0x20
        /*00ad*/ 	.byte	0x34, 0x29, 0x20, 0x3d, 0x3d, 0x20, 0x28, 0x28, 0x28, 0x74, 0x6d, 0x65, 0x6d, 0x5f, 0x61, 0x64
        /*00bd*/ 	.byte	0x64, 0x72, 0x20, 0x3e, 0x3e, 0x20, 0x31, 0x36, 0x29, 0x20, 0x2f, 0x20, 0x33, 0x32, 0x29, 0x20
        /*00cd*/ 	.byte	0x25, 0x20, 0x34, 0x29, 0x00
	.type		__unnamed_1,@object
	.size		__unnamed_1,(__unnamed_2 - __unnamed_1)
__unnamed_1:
        /*00d2*/ 	.byte	0x61, 0x75, 0x74, 0x6f, 0x20, 0x63, 0x75, 0x74, 0x65, 0x3a, 0x3a, 0x61, 0x73, 0x5f, 0x70, 0x6f
        /* <DEDUP_REMOVED lines=24> */
        /*0262*/ 	.byte	0x3a, 0x3a, 0x43, 0x3c, 0x34, 0x30, 0x39, 0x36, 0x3e, 0x3e, 0x3e, 0x3e, 0x5d, 0x00
	.type		__unnamed_2,@object
	.size		__unnamed_2,(__unnamed_3 - __unnamed_2)
__unnamed_2:
        /* <DEDUP_REMOVED lines=26> */
	.type		__unnamed_3,@object
	.size		__unnamed_3,(.L_3 - __unnamed_3)
__unnamed_3:
        /* <DEDUP_REMOVED lines=40> */
        /*068e*/ 	.byte	0x74, 0x65, 0x3a, 0x3a, 0x43, 0x3c, 0x30, 0x3e, 0x3e, 0x3e, 0x3e, 0x5d, 0x00
.L_3:


//--------------------- .nv.shared._ZN7cutlass13device_kernelINS_4gemm6kernel13GemmUniversalIN4cute5tupleIJiiiiEEENS1_10collective13CollectiveMmaINS1_35MainloopSm100TmaUmmaWarpSpecializedILi16ELi2ELi4ENS5_IJNS4_1CILi2EEENSA_ILi1EEESC_EEEEENS5_IJNSA_ILi128EEENSA_ILi256EEENSA_ILi64EEEEEENS_12float_e4m3_tENS5_IJlSC_lEEESJ_SK_NS4_8TiledMMAINS4_8MMA_AtomIJNS4_10MMA_TraitsINS4_25SM100_MMA_F8F6F4_2x1SM_SSEJSJ_SJ_fSF_SG_NS4_17integral_constantINS4_4UMMA5MajorELSR_0EEESS_NSP_INSQ_7ScaleInELST_0EEESU_EEEEEENS4_6LayoutINS5_IJSC_SC_SC_EEENS5_IJNSA_ILi0EEESZ_SZ_EEEEENS5_IJNS4_10UnderscoreES12_S12_EEEEENS4_18SM100_TMA_2SM_LOADENS4_14ComposedLayoutINS4_7SwizzleILi2ELi4ELi3EEENS4_18smem_ptr_flag_bitsILi8EEENSX_INS5_IJNSA_ILi8EEESH_EEENS5_IJSH_SC_EEEEEEEvNS4_8identityES15_S1F_vS1G_EENS_8epilogue10collective18CollectiveEpilogueINS1I_23Sm100TmaWarpSpecializedILi4ELi2ELi32ELb0ELb0EEEJNS5_IJSH_SG_SH_EEENS5_IJNSX_ISH_SC_EENSX_INS5_IJNSA_ILi32EEESB_EEENS5_IJSC_SF_EEEEEEEESJ_SK_SJ_SK_NS1I_6fusion15FusionCallbacksIS1M_NS1U_17LinearCombinationISJ_fSJ_fLNS_15FloatRoundStyleE2EEES1N_S1T_JEEENS4_5SM1004TMEM4LOAD26SM100_TMEM_LOAD_32dp32b32xENS4_13SM90_TMA_LOADENS16_INS17_ILi1ELi4ELi3EEES1A_NSX_INS5_IJS1B_S1P_EEENS5_IJS1P_SC_EEEEEEENS4_39AutoVectorizingCopyWithAssumedAlignmentILi128EEENS4_14SM90_TMA_STOREES29_S2B_S2B_EEEvvEEEEvNT_6ParamsE --------------------------
	.section	.nv.shared._ZN7cutlass13device_kernelINS_4gemm6kernel13GemmUniversalIN4cute5tupleIJiiiiEEENS1_10collective13CollectiveMmaINS1_35MainloopSm100TmaUmmaWarpSpecializedILi16ELi2ELi4ENS5_IJNS4_1CILi2EEENSA_ILi1EEESC_EEEEENS5_IJNSA_ILi128EEENSA_ILi256EEENSA_ILi64EEEEEENS_12float_e4m3_tENS5_IJlSC_lEEESJ_SK_NS4_8TiledMMAINS4_8MMA_AtomIJNS4_10MMA_TraitsINS4_25SM100_MMA_F8F6F4_2x1SM_SSEJSJ_SJ_fSF_SG_NS4_17integral_constantINS4_4UMMA5MajorELSR_0EEESS_NSP_INSQ_7ScaleInELST_0EEESU_EEEEEENS4_6LayoutINS5_IJSC_SC_SC_EEENS5_IJNSA_ILi0EEESZ_SZ_EEEEENS5_IJNS4_10UnderscoreES12_S12_EEEEENS4_18SM100_TMA_2SM_LOADENS4_14ComposedLayoutINS4_7SwizzleILi2ELi4ELi3EEENS4_18smem_ptr_flag_bitsILi8EEENSX_INS5_IJNSA_ILi8EEESH_EEENS5_IJSH_SC_EEEEEEEvNS4_8identityES15_S1F_vS1G_EENS_8epilogue10collective18CollectiveEpilogueINS1I_23Sm100TmaWarpSpecializedILi4ELi2ELi32ELb0ELb0EEEJNS5_IJSH_SG_SH_EEENS5_IJNSX_ISH_SC_EENSX_INS5_IJNSA_ILi32EEESB_EEENS5_IJSC_SF_EEEEEEEESJ_SK_SJ_SK_NS1I_6fusion15FusionCallbacksIS1M_NS1U_17LinearCombinationISJ_fSJ_fLNS_15FloatRoundStyleE2EEES1N_S1T_JEEENS4_5SM1004TMEM4LOAD26SM100_TMEM_LOAD_32dp32b32xENS4_13SM90_TMA_LOADENS16_INS17_ILi1ELi4ELi3EEES1A_NSX_INS5_IJS1B_S1P_EEENS5_IJS1P_SC_EEEEEEENS4_39AutoVectorizingCopyWithAssumedAlignmentILi128EEENS4_14SM90_TMA_STOREES29_S2B_S2B_EEEvvEEEEvNT_6ParamsE,"aw",@nobits
	.sectionflags	@""
	.align	16
	.zero		1024


//--------------------- .nv.shared.reserved.0     --------------------------
	.section	.nv.shared.reserved.0,"aw",@nobits
	.weak		__nv_reservedSMEM_offset_0_alias
	.size		__nv_reservedSMEM_offset_0_alias, 0, 64
	.other		__nv_reservedSMEM_offset_0_alias,@"STO_CUDA_RESERVED_SHARED STV_DEFAULT"
__nv_reservedSMEM_offset_0_alias:
	.zero		0
.nv.shared.reserved.0:
	.zero		64
	.weak		__nv_reservedSMEM_tcgen05_partition
	.type		__nv_reservedSMEM_tcgen05_partition,@object
	.size		__nv_reservedSMEM_tcgen05_partition,(.L_0 - __nv_reservedSMEM_tcgen05_partition)
__nv_reservedSMEM_tcgen05_partition:
	.zero		32
.L_0:


//--------------------- .nv.global                --------------------------
	.section	.nv.global,"aw",@nobits
.nv.global:
	.type		_ZN40_INTERNAL_54810a53_4_k_cu_21ba7892_307644cute1_E,@object
	.size		_ZN40_INTERNAL_54810a53_4_k_cu_21ba7892_307644cute1_E,(_ZN40_INTERNAL_54810a53_4_k_cu_21ba7892_307644cuda3std3__45__cpo6cbeginE - _ZN40_INTERNAL_54810a53_4_k_cu_21ba7892_307644cute1_E)
_ZN40_INTERNAL_54810a53_4_k_cu_21ba7892_307644cute1_E:
	.zero		1
	.type		_ZN40_INTERNAL_54810a53_4_k_cu_21ba7892_307644cuda3std3__45__cpo6cbeginE,@object
	.size		_ZN40_INTERNAL_54810a53_4_k_cu_21ba7892_307644cuda3std3__45__cpo6cbeginE,(_ZN40_INTERNAL_54810a53_4_k_cu_21ba7892_307644cuda3std3__48in_placeE - _ZN40_INTERNAL_54810a53_4_k_cu_21ba7892_307644cuda3std3__45__cpo6cbeginE)
_ZN40_INTERNAL_54810a53_4_k_cu_21ba7892_307644cuda3std3__45__cpo6cbeginE:
	.zero		1
	.type		_ZN40_INTERNAL_54810a53_4_k_cu_21ba7892_307644cuda3std3__48in_placeE,@object
	.size		_ZN40_INTERNAL_54810a53_4_k_cu_21ba7892_307644cuda3std3__48in_placeE,(_ZN40_INTERNAL_54810a53_4_k_cu_21ba7892_307644cuda3std6ranges3__45__cpo9iter_moveE - _ZN40_INTERNAL_54810a53_4_k_cu_21ba7892_307644cuda3std3__48in_placeE)
_ZN40_INTERNAL_54810a53_4_k_cu_21ba7892_307644cuda3std3__48in_placeE:
	.zero		1
	.type		_ZN40_INTERNAL_54810a53_4_k_cu_21ba7892_307644cuda3std6ranges3__45__cpo9iter_moveE,@object
	.size		_ZN40_INTERNAL_54810a53_4_k_cu_21ba7892_307644cuda3std6ranges3__45__cpo9iter_moveE,(_ZN40_INTERNAL_54810a53_4_k_cu_21ba7892_307644cuda3std3__45__cpo5beginE - _ZN40_INTERNAL_54810a53_4_k_cu_21ba7892_307644cuda3std6ranges3__45__cpo9iter_moveE)
_ZN40_INTERNAL_54810a53_4_k_cu_21ba7892_307644cuda3std6ranges3__45__cpo9iter_moveE:
	.zero		1
	.type		_ZN40_INTERNAL_54810a53_4_k_cu_21ba7892_307644cuda3std3__45__cpo5beginE,@object
	.size		_ZN40_INTERNAL_54810a53_4_k_cu_21ba7892_307644cuda3std3__45__cpo5beginE,(_ZN40_INTERNAL_54810a53_4_k_cu_21ba7892_307644cuda3std3__442_GLOBAL__N__54810a53_4_k_cu_21ba7892_307646ignoreE - _ZN40_INTERNAL_54810a53_4_k_cu_21ba7892_307644cuda3std3__45__cpo5beginE)
_ZN40_INTERNAL_54810a53_4_k_cu_21ba7892_307644cuda3std3__45__cpo5beginE:
	.zero		1
	.type		_ZN40_INTERNAL_54810a53_4_k_cu_21ba7892_307644cuda3std3__442_GLOBAL__N__54810a53_4_k_cu_21ba7892_307646ignoreE,@object
	.size		_ZN40_INTERNAL_54810a53_4_k_cu_21ba7892_307644cuda3std3__442_GLOBAL__N__54810a53_4_k_cu_21ba7892_307646ignoreE,(_ZN40_INTERNAL_54810a53_4_k_cu_21ba7892_307644cute7productE - _ZN40_INTERNAL_54810a53_4_k_cu_21ba7892_307644cuda3std3__442_GLOBAL__N__54810a53_4_k_cu_21ba7892_307646ignoreE)
_ZN40_INTERNAL_54810a53_4_k_cu_21ba7892_307644cuda3std3__442_GLOBAL__N__54810a53_4_k_cu_21ba7892_307646ignoreE:
	.zero		1
	.type		_ZN40_INTERNAL_54810a53_4_k_cu_21ba7892_307644cute7productE,@object
	.size		_ZN40_INTERNAL_54810a53_4_k_cu_21ba7892_307644cute7productE,(_ZN40_INTERNAL_54810a53_4_k_cu_21ba7892_307644cuda3std3__45__cpo3endE - _ZN40_INTERNAL_54810a53_4_k_cu_21ba7892_307644cute7productE)
_ZN40_INTERNAL_54810a53_4_k_cu_21ba7892_307644cute7productE:
	.zero		1
	.type		_ZN40_INTERNAL_54810a53_4_k_cu_21ba7892_307644cuda3std3__45__cpo3endE,@object
	.size		_ZN40_INTERNAL_54810a53_4_k_cu_21ba7892_307644cuda3std3__45__cpo3endE,(_ZN40_INTERNAL_54810a53_4_k_cu_21ba7892_307644cuda3std3__419piecewise_constructE - _ZN40_INTERNAL_54810a53_4_k_cu_21ba7892_307644cuda3std3__45__cpo3endE)
_ZN40_INTERNAL_54810a53_4_k_cu_21ba7892_307644cuda3std3__45__cpo3endE:
	.zero		1
	.type		_ZN40_INTERNAL_54810a53_4_k_cu_21ba7892_307644cuda3std3__419piecewise_constructE,@object
	.size		_ZN40_INTERNAL_54810a53_4_k_cu_21ba7892_307644cuda3std3__419piecewise_constructE,(_ZN40_INTERNAL_54810a53_4_k_cu_21ba7892_307644cuda3std3__45__cpo4cendE - _ZN40_INTERNAL_54810a53_4_k_cu_21ba7892_307644cuda3std3__419piecewise_constructE)
_ZN40_INTERNAL_54810a53_4_k_cu_21ba7892_307644cuda3std3__419piecewise_constructE:
	.zero		1
	.type		_ZN40_INTERNAL_54810a53_4_k_cu_21ba7892_307644cuda3std3__45__cpo4cendE,@object
	.size		_ZN40_INTERNAL_54810a53_4_k_cu_21ba7892_307644cuda3std3__45__cpo4cendE,(_ZN40_INTERNAL_54810a53_4_k_cu_21ba7892_307644cuda3std6ranges3__45__cpo4swapE - _ZN40_INTERNAL_54810a53_4_k_cu_21ba7892_307644cuda3std3__45__cpo4cendE)
_ZN40_INTERNAL_54810a53_4_k_cu_21ba7892_307644cuda3std3__45__cpo4cendE:
	.zero		1
	.type		_ZN40_INTERNAL_54810a53_4_k_cu_21ba7892_307644cuda3std6ranges3__45__cpo4swapE,@object
	.size		_ZN40_INTERNAL_54810a53_4_k_cu_21ba7892_307644cuda3std6ranges3__45__cpo4swapE,(.L_11 - _ZN40_INTERNAL_54810a53_4_k_cu_21ba7892_307644cuda3std6ranges3__45__cpo4swapE)
_ZN40_INTERNAL_54810a53_4_k_cu_21ba7892_307644cuda3std6ranges3__45__cpo4swapE:
	.zero		1
.L_11:


//--------------------- .nv.constant0._ZN7cutlass13device_kernelINS_4gemm6kernel13GemmUniversalIN4cute5tupleIJiiiiEEENS1_10collective13CollectiveMmaINS1_35MainloopSm100TmaUmmaWarpSpecializedILi16ELi2ELi4ENS5_IJNS4_1CILi2EEENSA_ILi1EEESC_EEEEENS5_IJNSA_ILi128EEENSA_ILi256EEENSA_ILi64EEEEEENS_12float_e4m3_tENS5_IJlSC_lEEESJ_SK_NS4_8TiledMMAINS4_8MMA_AtomIJNS4_10MMA_TraitsINS4_25SM100_MMA_F8F6F4_2x1SM_SSEJSJ_SJ_fSF_SG_NS4_17integral_constantINS4_4UMMA5MajorELSR_0EEESS_NSP_INSQ_7ScaleInELST_0EEESU_EEEEEENS4_6LayoutINS5_IJSC_SC_SC_EEENS5_IJNSA_ILi0EEESZ_SZ_EEEEENS5_IJNS4_10UnderscoreES12_S12_EEEEENS4_18SM100_TMA_2SM_LOADENS4_14ComposedLayoutINS4_7SwizzleILi2ELi4ELi3EEENS4_18smem_ptr_flag_bitsILi8EEENSX_INS5_IJNSA_ILi8EEESH_EEENS5_IJSH_SC_EEEEEEEvNS4_8identityES15_S1F_vS1G_EENS_8epilogue10collective18CollectiveEpilogueINS1I_23Sm100TmaWarpSpecializedILi4ELi2ELi32ELb0ELb0EEEJNS5_IJSH_SG_SH_EEENS5_IJNSX_ISH_SC_EENSX_INS5_IJNSA_ILi32EEESB_EEENS5_IJSC_SF_EEEEEEEESJ_SK_SJ_SK_NS1I_6fusion15FusionCallbacksIS1M_NS1U_17LinearCombinationISJ_fSJ_fLNS_15FloatRoundStyleE2EEES1N_S1T_JEEENS4_5SM1004TMEM4LOAD26SM100_TMEM_LOAD_32dp32b32xENS4_13SM90_TMA_LOADENS16_INS17_ILi1ELi4ELi3EEES1A_NSX_INS5_IJS1B_S1P_EEENS5_IJS1P_SC_EEEEEEENS4_39AutoVectorizingCopyWithAssumedAlignmentILi128EEENS4_14SM90_TMA_STOREES29_S2B_S2B_EEEvvEEEEvNT_6ParamsE --------------------------
	.section	.nv.constant0._ZN7cutlass13device_kernelINS_4gemm6kernel13GemmUniversalIN4cute5tupleIJiiiiEEENS1_10collective13CollectiveMmaINS1_35MainloopSm100TmaUmmaWarpSpecializedILi16ELi2ELi4ENS5_IJNS4_1CILi2EEENSA_ILi1EEESC_EEEEENS5_IJNSA_ILi128EEENSA_ILi256EEENSA_ILi64EEEEEENS_12float_e4m3_tENS5_IJlSC_lEEESJ_SK_NS4_8TiledMMAINS4_8MMA_AtomIJNS4_10MMA_TraitsINS4_25SM100_MMA_F8F6F4_2x1SM_SSEJSJ_SJ_fSF_SG_NS4_17integral_constantINS4_4UMMA5MajorELSR_0EEESS_NSP_INSQ_7ScaleInELST_0EEESU_EEEEEENS4_6LayoutINS5_IJSC_SC_SC_EEENS5_IJNSA_ILi0EEESZ_SZ_EEEEENS5_IJNS4_10UnderscoreES12_S12_EEEEENS4_18SM100_TMA_2SM_LOADENS4_14ComposedLayoutINS4_7SwizzleILi2ELi4ELi3EEENS4_18smem_ptr_flag_bitsILi8EEENSX_INS5_IJNSA_ILi8EEESH_EEENS5_IJSH_SC_EEEEEEEvNS4_8identityES15_S1F_vS1G_EENS_8epilogue10collective18CollectiveEpilogueINS1I_23Sm100TmaWarpSpecializedILi4ELi2ELi32ELb0ELb0EEEJNS5_IJSH_SG_SH_EEENS5_IJNSX_ISH_SC_EENSX_INS5_IJNSA_ILi32EEESB_EEENS5_IJSC_SF_EEEEEEEESJ_SK_SJ_SK_NS1I_6fusion15FusionCallbacksIS1M_NS1U_17LinearCombinationISJ_fSJ_fLNS_15FloatRoundStyleE2EEES1N_S1T_JEEENS4_5SM1004TMEM4LOAD26SM100_TMEM_LOAD_32dp32b32xENS4_13SM90_TMA_LOADENS16_INS17_ILi1ELi4ELi3EEES1A_NSX_INS5_IJS1B_S1P_EEENS5_IJS1P_SC_EEEEEEENS4_39AutoVectorizingCopyWithAssumedAlignmentILi128EEENS4_14SM90_TMA_STOREES29_S2B_S2B_EEEvvEEEEvNT_6ParamsE,"a",@progbits
	.sectionflags	@""
	.align	4
.nv.constant0._ZN7cutlass13device_kernelINS_4gemm6kernel13GemmUniversalIN4cute5tupleIJiiiiEEENS1_10collective13CollectiveMmaINS1_35MainloopSm100TmaUmmaWarpSpecializedILi16ELi2ELi4ENS5_IJNS4_1CILi2EEENSA_ILi1EEESC_EEEEENS5_IJNSA_ILi128EEENSA_ILi256EEENSA_ILi64EEEEEENS_12float_e4m3_tENS5_IJlSC_lEEESJ_SK_NS4_8TiledMMAINS4_8MMA_AtomIJNS4_10MMA_TraitsINS4_25SM100_MMA_F8F6F4_2x1SM_SSEJSJ_SJ_fSF_SG_NS4_17integral_constantINS4_4UMMA5MajorELSR_0EEESS_NSP_INSQ_7ScaleInELST_0EEESU_EEEEEENS4_6LayoutINS5_IJSC_SC_SC_EEENS5_IJNSA_ILi0EEESZ_SZ_EEEEENS5_IJNS4_10UnderscoreES12_S12_EEEEENS4_18SM100_TMA_2SM_LOADENS4_14ComposedLayoutINS4_7SwizzleILi2ELi4ELi3EEENS4_18smem_ptr_flag_bitsILi8EEENSX_INS5_IJNSA_ILi8EEESH_EEENS5_IJSH_SC_EEEEEEEvNS4_8identityES15_S1F_vS1G_EENS_8epilogue10collective18CollectiveEpilogueINS1I_23Sm100TmaWarpSpecializedILi4ELi2ELi32ELb0ELb0EEEJNS5_IJSH_SG_SH_EEENS5_IJNSX_ISH_SC_EENSX_INS5_IJNSA_ILi32EEESB_EEENS5_IJSC_SF_EEEEEEEESJ_SK_SJ_SK_NS1I_6fusion15FusionCallbacksIS1M_NS1U_17LinearCombinationISJ_fSJ_fLNS_15FloatRoundStyleE2EEES1N_S1T_JEEENS4_5SM1004TMEM4LOAD26SM100_TMEM_LOAD_32dp32b32xENS4_13SM90_TMA_LOADENS16_INS17_ILi1ELi4ELi3EEES1A_NSX_INS5_IJS1B_S1P_EEENS5_IJS1P_SC_EEEEEEENS4_39AutoVectorizingCopyWithAssumedAlignmentILi128EEENS4_14SM90_TMA_STOREES29_S2B_S2B_EEEvvEEEEvNT_6ParamsE:
	.zero		2944


//--------------------- SYMBOLS --------------------------

	.type		.nv.reservedSmem.offset0,@object
	.size		.nv.reservedSmem.offset0,0x4
	.type		.nv.reservedSmem.cap,@object
	.size		.nv.reservedSmem.cap,0x4
	.type		__assertfail,@function
